//
// Generated by NVIDIA NVVM Compiler
//
// Compiler Build ID: CL-36424714
// Cuda compilation tools, release 13.0, V13.0.88
// Based on NVVM 20.0.0
//

.version 9.0
.target sm_100
.address_size 64

	// .globl	_Z10LikelihoodPK19LikelihoodParameterPdj
.func  (.param .b64 func_retval0) __internal_accurate_pow
(
	.param .b64 __internal_accurate_pow_param_0
)
;

.visible .entry _Z10LikelihoodPK19LikelihoodParameterPdj(
	.param .u64 .ptr .align 1 _Z10LikelihoodPK19LikelihoodParameterPdj_param_0,
	.param .u64 .ptr .align 1 _Z10LikelihoodPK19LikelihoodParameterPdj_param_1,
	.param .u32 _Z10LikelihoodPK19LikelihoodParameterPdj_param_2
)
{
	.local .align 4 .b8 	__local_depot0[272];
	.reg .b64 	%SP;
	.reg .b64 	%SPL;
	.reg .pred 	%p<254>;
	.reg .b32 	%r<498>;
	.reg .b32 	%f<1325>;
	.reg .b64 	%rd<25>;
	.reg .b64 	%fd<697>;

	mov.u64 	%SPL, __local_depot0;
	ld.param.u64 	%rd5, [_Z10LikelihoodPK19LikelihoodParameterPdj_param_0];
	ld.param.u32 	%r50, [_Z10LikelihoodPK19LikelihoodParameterPdj_param_2];
	mov.u32 	%r51, %tid.x;
	mov.u32 	%r52, %ctaid.x;
	mov.u32 	%r53, %ntid.x;
	mad.lo.s32 	%r1, %r52, %r53, %r51;
	setp.ge.u32 	%p2, %r1, %r50;
	@%p2 bra 	$L__BB0_177;
	cvta.to.global.u64 	%rd7, %rd5;
	mul.wide.u32 	%rd8, %r1, 56;
	add.s64 	%rd9, %rd7, %rd8;
	ld.global.f64 	%fd127, [%rd9];
	ld.global.f64 	%fd128, [%rd9+8];
	ld.global.f64 	%fd129, [%rd9+24];
	ld.global.f64 	%fd130, [%rd9+32];
	add.u64 	%rd1, %SPL, 0;
	add.u64 	%rd2, %SPL, 68;
	add.u64 	%rd3, %SPL, 136;
	add.u64 	%rd4, %SPL, 204;
	cvt.rn.f32.f64 	%f1, %fd129;
	cvt.rn.f32.f64 	%f2, %fd130;
	cvt.rn.f32.f64 	%f3, %fd127;
	cvt.rn.f32.f64 	%f4, %fd128;
	mov.b32 	%r54, 0;
	st.local.u32 	[%rd1+4], %r54;
	mov.b32 	%r55, 1037771473;
	st.local.u32 	[%rd1+8], %r55;
	mov.b32 	%r56, 1050354385;
	st.local.u32 	[%rd1+12], %r56;
	mov.b32 	%r57, 1051059028;
	st.local.u32 	[%rd1+16], %r57;
	mov.b32 	%r58, 1057082049;
	st.local.u32 	[%rd1+20], %r58;
	mov.b32 	%r59, 1060085170;
	st.local.u32 	[%rd1+24], %r59;
	mov.b32 	%r60, 1069891453;
	st.local.u32 	[%rd1+28], %r60;
	mov.b32 	%r61, 1071460123;
	st.local.u32 	[%rd1+32], %r61;
	mov.b32 	%r62, 1073028792;
	st.local.u32 	[%rd1+36], %r62;
	mov.b32 	%r63, 1091797254;
	st.local.u32 	[%rd1+40], %r63;
	mov.b32 	%r64, 1093070225;
	st.local.u32 	[%rd1+44], %r64;
	mov.b32 	%r65, 1095173669;
	st.local.u32 	[%rd1+48], %r65;
	mov.b32 	%r66, 1099768005;
	st.local.u32 	[%rd1+52], %r66;
	mov.b32 	%r67, 1101139542;
	st.local.u32 	[%rd1+56], %r67;
	mov.b32 	%r68, 1101715210;
	st.local.u32 	[%rd1+60], %r68;
	mov.b32 	%r69, 1103004434;
	st.local.u32 	[%rd1+64], %r69;
	mov.b32 	%r70, 1101004800;
	st.local.u32 	[%rd2+4], %r70;
	mov.b32 	%r71, 1096286208;
	st.local.u32 	[%rd2+8], %r71;
	mov.b32 	%r72, 1089470464;
	st.local.u32 	[%rd2+12], %r72;
	mov.b32 	%r73, 1091777331;
	st.local.u32 	[%rd2+16], %r73;
	mov.b32 	%r74, 1095552205;
	st.local.u32 	[%rd2+20], %r74;
	mov.b32 	%r75, 1086953882;
	st.local.u32 	[%rd2+24], %r75;
	mov.b32 	%r76, 1108187546;
	st.local.u32 	[%rd2+28], %r76;
	mov.b32 	%r77, 1101529088;
	st.local.u32 	[%rd2+32], %r77;
	mov.b32 	%r78, 1100899942;
	st.local.u32 	[%rd2+36], %r78;
	mov.b32 	%r79, 1091148186;
	st.local.u32 	[%rd2+40], %r79;
	mov.b32 	%r80, 1095761920;
	st.local.u32 	[%rd2+44], %r80;
	mov.b32 	%r81, 1091462758;
	st.local.u32 	[%rd2+48], %r81;
	mov.b32 	%r82, 1087373312;
	st.local.u32 	[%rd2+52], %r82;
	mov.b32 	%r83, 1085066445;
	st.local.u32 	[%rd2+56], %r83;
	mov.b32 	%r84, 1083388723;
	st.local.u32 	[%rd2+60], %r84;
	st.local.u32 	[%rd2+64], %r82;
	mov.b32 	%r85, 1077516698;
	st.local.u32 	[%rd3+4], %r85;
	mov.b32 	%r86, 1078774989;
	st.local.u32 	[%rd3+8], %r86;
	mov.b32 	%r87, 1073741824;
	st.local.u32 	[%rd3+12], %r87;
	mov.b32 	%r88, 1076677837;
	st.local.u32 	[%rd3+16], %r88;
	st.local.u32 	[%rd3+20], %r85;
	mov.b32 	%r89, 1071225242;
	st.local.u32 	[%rd3+24], %r89;
	mov.b32 	%r90, 1090519040;
	st.local.u32 	[%rd3+28], %r90;
	mov.b32 	%r91, 1082549862;
	st.local.u32 	[%rd3+32], %r91;
	st.local.u32 	[%rd3+36], %r86;
	st.local.u32 	[%rd3+40], %r88;
	mov.b32 	%r92, 1076258406;
	st.local.u32 	[%rd3+44], %r92;
	mov.b32 	%r93, 1072902963;
	st.local.u32 	[%rd3+48], %r93;
	mov.b32 	%r94, 1070386381;
	st.local.u32 	[%rd3+52], %r94;
	mov.b32 	%r95, 1068708659;
	st.local.u32 	[%rd3+56], %r95;
	mov.b32 	%r96, 1067869798;
	st.local.u32 	[%rd3+60], %r96;
	st.local.u32 	[%rd3+64], %r94;
	mov.b32 	%r97, 931542973;
	st.local.u32 	[%rd4+4], %r97;
	mov.b32 	%r98, 989399404;
	st.local.u32 	[%rd4+8], %r98;
	mov.b32 	%r99, 1022202216;
	st.local.u32 	[%rd4+12], %r99;
	mov.b32 	%r100, 1011129254;
	st.local.u32 	[%rd4+16], %r100;
	mov.b32 	%r101, 990486567;
	st.local.u32 	[%rd4+20], %r101;
	mov.b32 	%r102, 1024953680;
	st.local.u32 	[%rd4+24], %r102;
	mov.b32 	%r103, 943504994;
	st.local.u32 	[%rd4+28], %r103;
	mov.b32 	%r104, 950794090;
	st.local.u32 	[%rd4+32], %r104;
	mov.b32 	%r105, 930850946;
	st.local.u32 	[%rd4+36], %r105;
	mov.b32 	%r106, 1014350479;
	st.local.u32 	[%rd4+40], %r106;
	st.local.u32 	[%rd4+44], %r98;
	mov.b32 	%r107, 1015222895;
	st.local.u32 	[%rd4+48], %r107;
	mov.b32 	%r108, 1025222115;
	st.local.u32 	[%rd4+52], %r108;
	st.local.u32 	[%rd4+56], %r99;
	mov.b32 	%r109, 1021665346;
	st.local.u32 	[%rd4+60], %r109;
	st.local.u32 	[%rd4+64], %r108;
	cvt.f64.f32 	%fd1, %f1;
	cvt.f64.f32 	%fd131, %f2;
	mov.f64 	%fd132, 0d4018000000000000;
	div.rn.f64 	%fd133, %fd132, %fd131;
	add.f64 	%fd134, %fd133, %fd1;
	min.f64 	%fd135, %fd134, 0d405E000000000000;
	cvt.rn.f32.f64 	%f5, %fd135;
	sub.f32 	%f164, %f5, %f1;
	div.rn.f32 	%f6, %f164, 0f41F00000;
	setp.geu.f32 	%p3, %f1, 0f00000000;
	mov.f32 	%f1300, %f4;
	@%p3 bra 	$L__BB0_6;
	mov.f32 	%f165, 0f00000000;
	sub.f32 	%f166, %f165, %f1;
	div.rn.f32 	%f167, %f166, %f2;
	min.f32 	%f7, %f167, 0f41400000;
	cvt.f64.f32 	%fd2, %f7;
	neg.f64 	%fd136, %fd2;
	fma.rn.f64 	%fd137, %fd2, 0dBFF71547652B82FE, 0d4338000000000000;
	{
	.reg .b32 %temp; 
	mov.b64 	{%r2, %temp}, %fd137;
	}
	mov.f64 	%fd138, 0dC338000000000000;
	add.rn.f64 	%fd139, %fd137, %fd138;
	fma.rn.f64 	%fd140, %fd139, 0dBFE62E42FEFA39EF, %fd136;
	fma.rn.f64 	%fd141, %fd139, 0dBC7ABC9E3B39803F, %fd140;
	fma.rn.f64 	%fd142, %fd141, 0d3E5ADE1569CE2BDF, 0d3E928AF3FCA213EA;
	fma.rn.f64 	%fd143, %fd142, %fd141, 0d3EC71DEE62401315;
	fma.rn.f64 	%fd144, %fd143, %fd141, 0d3EFA01997C89EB71;
	fma.rn.f64 	%fd145, %fd144, %fd141, 0d3F2A01A014761F65;
	fma.rn.f64 	%fd146, %fd145, %fd141, 0d3F56C16C1852B7AF;
	fma.rn.f64 	%fd147, %fd146, %fd141, 0d3F81111111122322;
	fma.rn.f64 	%fd148, %fd147, %fd141, 0d3FA55555555502A1;
	fma.rn.f64 	%fd149, %fd148, %fd141, 0d3FC5555555555511;
	fma.rn.f64 	%fd150, %fd149, %fd141, 0d3FE000000000000B;
	fma.rn.f64 	%fd151, %fd150, %fd141, 0d3FF0000000000000;
	fma.rn.f64 	%fd152, %fd151, %fd141, 0d3FF0000000000000;
	{
	.reg .b32 %temp; 
	mov.b64 	{%r3, %temp}, %fd152;
	}
	{
	.reg .b32 %temp; 
	mov.b64 	{%temp, %r4}, %fd152;
	}
	shl.b32 	%r110, %r2, 20;
	add.s32 	%r111, %r110, %r4;
	mov.b64 	%fd661, {%r3, %r111};
	{
	.reg .b32 %temp; 
	mov.b64 	{%temp, %r112}, %fd136;
	}
	mov.b32 	%f168, %r112;
	abs.f32 	%f8, %f168;
	setp.lt.f32 	%p4, %f8, 0f4086232B;
	@%p4 bra 	$L__BB0_5;
	setp.gt.f32 	%p5, %f7, 0f00000000;
	mov.f64 	%fd153, 0d7FF0000000000000;
	sub.f64 	%fd154, %fd153, %fd2;
	selp.f64 	%fd661, 0d0000000000000000, %fd154, %p5;
	setp.geu.f32 	%p6, %f8, 0f40874800;
	@%p6 bra 	$L__BB0_5;
	shr.u32 	%r113, %r2, 31;
	add.s32 	%r114, %r2, %r113;
	shr.s32 	%r115, %r114, 1;
	shl.b32 	%r116, %r115, 20;
	add.s32 	%r117, %r4, %r116;
	mov.b64 	%fd155, {%r3, %r117};
	sub.s32 	%r118, %r2, %r115;
	shl.b32 	%r119, %r118, 20;
	add.s32 	%r120, %r119, 1072693248;
	mov.b32 	%r121, 0;
	mov.b64 	%fd156, {%r121, %r120};
	mul.f64 	%fd661, %fd156, %fd155;
$L__BB0_5:
	cvt.f64.f32 	%fd157, %f4;
	mul.f64 	%fd158, %fd661, %fd157;
	cvt.rn.f32.f64 	%f1300, %fd158;
$L__BB0_6:
	mov.f64 	%fd160, 0d4010000000000000;
	{
	.reg .b32 %temp; 
	mov.b64 	{%temp, %r5}, %fd160;
	}
	and.b32  	%r6, %r5, 2146435072;
	setp.eq.s32 	%p7, %r6, 1072693248;
	setp.lt.s32 	%p8, %r5, 0;
	selp.b32 	%r7, 0, 2146435072, %p8;
	and.b32  	%r122, %r5, 2147483647;
	setp.ne.s32 	%p9, %r122, 1071644672;
	and.pred  	%p1, %p7, %p9;
	or.b32  	%r8, %r7, -2147483648;
	mov.f32 	%f170, 0fB320BE50;
	mov.f32 	%f171, 0f3EDF94AF;
	mul.rn.f32 	%f172, %f171, %f170;
	mov.f32 	%f173, 0f3D83602C;
	mov.f32 	%f174, 0f3DF89DDB;
	mul.rn.f32 	%f175, %f174, %f173;
	fma.rn.f32 	%f176, %f172, 0f3FB8AA3B, 0fB2725378;
	fma.rn.f32 	%f177, 0f3E81AD46, 0f32A55E34, %f176;
	mul.f32 	%f178, %f175, 0f40400000;
	fma.rn.f32 	%f179, %f178, %f172, %f177;
	fma.rn.f32 	%f180, %f175, 0f3E81AD46, %f179;
	mov.f32 	%f181, 0f3EBB158B;
	add.rn.f32 	%f182, %f181, %f180;
	mov.f32 	%f183, 0fBEBB158B;
	add.rn.f32 	%f184, %f182, %f183;
	neg.f32 	%f185, %f184;
	add.rn.f32 	%f186, %f180, %f185;
	mov.f32 	%f187, 0f40000000;
	mul.rn.f32 	%f188, %f182, %f187;
	neg.f32 	%f189, %f188;
	fma.rn.f32 	%f190, %f182, 0f40000000, %f189;
	fma.rn.f32 	%f191, %f186, 0f40000000, %f190;
	cvt.rni.f32.f32 	%f192, %f188;
	sub.f32 	%f193, %f188, %f192;
	add.f32 	%f194, %f193, %f191;
	fma.rn.f32 	%f195, %f194, 0f391FCB8E, 0f3AAF85ED;
	fma.rn.f32 	%f196, %f195, %f194, 0f3C1D9856;
	fma.rn.f32 	%f197, %f196, %f194, 0f3D6357BB;
	fma.rn.f32 	%f198, %f197, %f194, 0f3E75FDEC;
	fma.rn.f32 	%f199, %f198, %f194, 0f3F317218;
	fma.rn.f32 	%f200, %f199, %f194, 0f3F800000;
	cvt.rzi.s32.f32 	%r123, %f192;
	setp.gt.f32 	%p10, %f192, 0f00000000;
	selp.b32 	%r124, 0, -2097152000, %p10;
	add.s32 	%r125, %r124, 2130706432;
	mov.b32 	%f201, %r125;
	mul.f32 	%f202, %f200, %f201;
	shl.b32 	%r126, %r123, 23;
	sub.s32 	%r127, %r126, %r124;
	mov.b32 	%f203, %r127;
	mul.f32 	%f204, %f202, %f203;
	abs.f32 	%f205, %f188;
	setp.gt.f32 	%p11, %f205, 0f43180000;
	setp.lt.f32 	%p12, %f188, 0f00000000;
	selp.f32 	%f206, 0f00000000, 0f7F800000, %p12;
	selp.f32 	%f207, %f206, %f204, %p11;
	mov.f32 	%f208, 0fB1256BD4;
	mov.f32 	%f209, 0f3EFD36F4;
	mul.rn.f32 	%f210, %f209, %f208;
	mov.f32 	%f211, 0f39F84338;
	mov.f32 	%f212, 0f3DF63CC9;
	mul.rn.f32 	%f213, %f212, %f211;
	fma.rn.f32 	%f214, %f210, 0f3FB8AA3B, 0f32282A2B;
	fma.rn.f32 	%f215, 0f3CB24344, 0f32A55E34, %f214;
	mul.f32 	%f216, %f213, 0f40400000;
	fma.rn.f32 	%f217, %f216, %f210, %f215;
	fma.rn.f32 	%f218, %f213, 0f3CB24344, %f217;
	mov.f32 	%f219, 0fBF77F692;
	add.rn.f32 	%f220, %f219, %f218;
	mov.f32 	%f221, 0f3F77F692;
	add.rn.f32 	%f222, %f220, %f221;
	neg.f32 	%f223, %f222;
	add.rn.f32 	%f224, %f218, %f223;
	mul.rn.f32 	%f225, %f220, %f187;
	neg.f32 	%f226, %f225;
	fma.rn.f32 	%f227, %f220, 0f40000000, %f226;
	fma.rn.f32 	%f228, %f224, 0f40000000, %f227;
	cvt.rni.f32.f32 	%f229, %f225;
	sub.f32 	%f230, %f225, %f229;
	add.f32 	%f231, %f230, %f228;
	fma.rn.f32 	%f232, %f231, 0f391FCB8E, 0f3AAF85ED;
	fma.rn.f32 	%f233, %f232, %f231, 0f3C1D9856;
	fma.rn.f32 	%f234, %f233, %f231, 0f3D6357BB;
	fma.rn.f32 	%f235, %f234, %f231, 0f3E75FDEC;
	fma.rn.f32 	%f236, %f235, %f231, 0f3F317218;
	fma.rn.f32 	%f237, %f236, %f231, 0f3F800000;
	cvt.rzi.s32.f32 	%r128, %f229;
	setp.gt.f32 	%p13, %f229, 0f00000000;
	selp.b32 	%r129, 0, -2097152000, %p13;
	add.s32 	%r130, %r129, 2130706432;
	mov.b32 	%f238, %r130;
	mul.f32 	%f239, %f237, %f238;
	shl.b32 	%r131, %r128, 23;
	sub.s32 	%r132, %r131, %r129;
	mov.b32 	%f240, %r132;
	mul.f32 	%f241, %f239, %f240;
	abs.f32 	%f242, %f225;
	setp.gt.f32 	%p14, %f242, 0f43180000;
	setp.lt.f32 	%p15, %f225, 0f00000000;
	selp.f32 	%f243, 0f00000000, 0f7F800000, %p15;
	selp.f32 	%f244, %f243, %f241, %p14;
	sub.f32 	%f11, %f207, %f244;
	abs.f32 	%f245, %f3;
	setp.lt.f32 	%p16, %f245, 0f00800000;
	mul.f32 	%f247, %f245, 0f4B800000;
	selp.f32 	%f248, %f247, %f245, %p16;
	selp.f32 	%f249, 0fC1C00000, 0f00000000, %p16;
	mov.b32 	%r133, %f248;
	add.s32 	%r134, %r133, -1060439283;
	and.b32  	%r135, %r134, -8388608;
	sub.s32 	%r136, %r133, %r135;
	mov.b32 	%f250, %r136;
	cvt.rn.f32.s32 	%f251, %r135;
	fma.rn.f32 	%f252, %f251, 0f34000000, %f249;
	add.f32 	%f253, %f250, 0fBF800000;
	add.f32 	%f254, %f250, 0f3F800000;
	rcp.approx.ftz.f32 	%f255, %f254;
	add.f32 	%f256, %f253, %f253;
	mul.f32 	%f257, %f256, %f255;
	mul.f32 	%f258, %f257, %f257;
	sub.f32 	%f259, %f253, %f257;
	add.f32 	%f260, %f259, %f259;
	neg.f32 	%f261, %f257;
	fma.rn.f32 	%f262, %f261, %f253, %f260;
	mul.rn.f32 	%f263, %f255, %f262;
	fma.rn.f32 	%f264, %f258, 0f3A2C32E4, 0f3B52E7DB;
	fma.rn.f32 	%f265, %f264, %f258, 0f3C93BB73;
	fma.rn.f32 	%f266, %f265, %f258, 0f3DF6384F;
	mul.rn.f32 	%f267, %f266, %f258;
	fma.rn.f32 	%f268, %f257, 0f3FB8AA3B, %f252;
	sub.f32 	%f269, %f252, %f268;
	fma.rn.f32 	%f270, %f257, 0f3FB8AA3B, %f269;
	fma.rn.f32 	%f271, %f263, 0f3FB8AA3B, %f270;
	fma.rn.f32 	%f272, %f257, 0f32A55E34, %f271;
	mul.f32 	%f273, %f267, 0f40400000;
	fma.rn.f32 	%f274, %f273, %f263, %f272;
	fma.rn.f32 	%f275, %f267, %f257, %f274;
	add.rn.f32 	%f276, %f268, %f275;
	neg.f32 	%f277, %f268;
	add.rn.f32 	%f278, %f276, %f277;
	neg.f32 	%f279, %f278;
	add.rn.f32 	%f280, %f275, %f279;
	mul.rn.f32 	%f281, %f276, %f187;
	neg.f32 	%f282, %f281;
	fma.rn.f32 	%f283, %f276, 0f40000000, %f282;
	fma.rn.f32 	%f284, %f280, 0f40000000, %f283;
	cvt.rni.f32.f32 	%f285, %f281;
	sub.f32 	%f286, %f281, %f285;
	add.f32 	%f287, %f286, %f284;
	fma.rn.f32 	%f288, %f287, 0f391FCB8E, 0f3AAF85ED;
	fma.rn.f32 	%f289, %f288, %f287, 0f3C1D9856;
	fma.rn.f32 	%f290, %f289, %f287, 0f3D6357BB;
	fma.rn.f32 	%f291, %f290, %f287, 0f3E75FDEC;
	fma.rn.f32 	%f292, %f291, %f287, 0f3F317218;
	fma.rn.f32 	%f293, %f292, %f287, 0f3F800000;
	cvt.rzi.s32.f32 	%r137, %f285;
	setp.gt.f32 	%p17, %f285, 0f00000000;
	selp.b32 	%r138, 0, -2097152000, %p17;
	add.s32 	%r139, %r138, 2130706432;
	mov.b32 	%f294, %r139;
	mul.f32 	%f295, %f293, %f294;
	shl.b32 	%r140, %r137, 23;
	sub.s32 	%r141, %r140, %r138;
	mov.b32 	%f296, %r141;
	mul.f32 	%f297, %f295, %f296;
	abs.f32 	%f298, %f281;
	setp.gt.f32 	%p18, %f298, 0f43180000;
	setp.lt.f32 	%p19, %f281, 0f00000000;
	selp.f32 	%f299, 0f00000000, 0f7F800000, %p19;
	selp.f32 	%f300, %f299, %f297, %p18;
	setp.eq.f32 	%p20, %f3, 0f3F800000;
	setp.nan.f32 	%p21, %f245, %f245;
	setp.eq.f32 	%p22, %f3, 0f00000000;
	setp.eq.f32 	%p23, %f245, 0f7F800000;
	add.f32 	%f301, %f3, %f3;
	mov.b32 	%r142, %f301;
	and.b32  	%r143, %r142, 2147483647;
	mov.b32 	%f302, %r143;
	add.rn.f32 	%f303, %f3, %f187;
	selp.f32 	%f304, %f302, %f300, %p23;
	selp.f32 	%f305, %f302, %f304, %p22;
	selp.f32 	%f306, %f303, %f305, %p21;
	selp.f32 	%f307, 0f3F800000, %f306, %p20;
	cvt.f64.f32 	%fd161, %f307;
	mul.f64 	%fd162, %fd161, 0d3EE995D33B7BD711;
	mul.f64 	%fd7, %fd162, 0d40011EB860000000;
	mov.f64 	%fd662, 0d0000000000000000;
	mov.f32 	%f1301, 0f3F800000;
$L__BB0_7:
	cvt.f64.f32 	%fd9, %f1301;
	div.rn.f64 	%fd163, %fd9, 0d402299999999999A;
	{
	.reg .b32 %temp; 
	mov.b64 	{%temp, %r144}, %fd163;
	}
	abs.f64 	%fd164, %fd163;
	{ // callseq 0, 0
	.param .b64 param0;
	st.param.f64 	[param0], %fd164;
	.param .b64 retval0;
	call.uni (retval0), 
	__internal_accurate_pow, 
	(
	param0
	);
	ld.param.f64 	%fd165, [retval0];
	} // callseq 0
	setp.lt.s32 	%p27, %r144, 0;
	neg.f64 	%fd167, %fd165;
	selp.f64 	%fd168, %fd167, %fd165, %p7;
	selp.f64 	%fd169, %fd168, %fd165, %p27;
	setp.eq.f64 	%p28, %fd163, 0d0000000000000000;
	selp.b32 	%r145, %r144, 0, %p7;
	or.b32  	%r146, %r145, 2146435072;
	selp.b32 	%r147, %r146, %r145, %p8;
	mov.b32 	%r148, 0;
	mov.b64 	%fd170, {%r148, %r147};
	selp.f64 	%fd171, %fd170, %fd169, %p28;
	add.f64 	%fd172, %fd163, 0d4010000000000000;
	{
	.reg .b32 %temp; 
	mov.b64 	{%temp, %r149}, %fd172;
	}
	and.b32  	%r150, %r149, 2146435072;
	setp.eq.s32 	%p29, %r150, 2146435072;
	setp.eq.f64 	%p30, %fd164, 0d7FF0000000000000;
	selp.b32 	%r151, %r8, %r7, %p1;
	selp.b32 	%r152, %r151, %r7, %p27;
	mov.b64 	%fd173, {%r148, %r152};
	selp.f64 	%fd174, %fd173, %fd171, %p29;
	selp.f64 	%fd175, %fd174, %fd171, %p30;
	setp.eq.f64 	%p31, %fd163, 0d3FF0000000000000;
	neg.f64 	%fd176, %fd175;
	selp.f64 	%fd10, 0dBFF0000000000000, %fd176, %p31;
	fma.rn.f64 	%fd177, %fd10, 0d3FF71547652B82FE, 0d4338000000000000;
	{
	.reg .b32 %temp; 
	mov.b64 	{%r9, %temp}, %fd177;
	}
	mov.f64 	%fd178, 0dC338000000000000;
	add.rn.f64 	%fd179, %fd177, %fd178;
	fma.rn.f64 	%fd180, %fd179, 0dBFE62E42FEFA39EF, %fd10;
	fma.rn.f64 	%fd181, %fd179, 0dBC7ABC9E3B39803F, %fd180;
	fma.rn.f64 	%fd182, %fd181, 0d3E5ADE1569CE2BDF, 0d3E928AF3FCA213EA;
	fma.rn.f64 	%fd183, %fd182, %fd181, 0d3EC71DEE62401315;
	fma.rn.f64 	%fd184, %fd183, %fd181, 0d3EFA01997C89EB71;
	fma.rn.f64 	%fd185, %fd184, %fd181, 0d3F2A01A014761F65;
	fma.rn.f64 	%fd186, %fd185, %fd181, 0d3F56C16C1852B7AF;
	fma.rn.f64 	%fd187, %fd186, %fd181, 0d3F81111111122322;
	fma.rn.f64 	%fd188, %fd187, %fd181, 0d3FA55555555502A1;
	fma.rn.f64 	%fd189, %fd188, %fd181, 0d3FC5555555555511;
	fma.rn.f64 	%fd190, %fd189, %fd181, 0d3FE000000000000B;
	fma.rn.f64 	%fd191, %fd190, %fd181, 0d3FF0000000000000;
	fma.rn.f64 	%fd192, %fd191, %fd181, 0d3FF0000000000000;
	{
	.reg .b32 %temp; 
	mov.b64 	{%r10, %temp}, %fd192;
	}
	{
	.reg .b32 %temp; 
	mov.b64 	{%temp, %r11}, %fd192;
	}
	shl.b32 	%r153, %r9, 20;
	add.s32 	%r154, %r153, %r11;
	mov.b64 	%fd663, {%r10, %r154};
	{
	.reg .b32 %temp; 
	mov.b64 	{%temp, %r155}, %fd10;
	}
	mov.b32 	%f308, %r155;
	abs.f32 	%f13, %f308;
	setp.lt.f32 	%p32, %f13, 0f4086232B;
	@%p32 bra 	$L__BB0_10;
	setp.lt.f64 	%p33, %fd10, 0d0000000000000000;
	add.f64 	%fd193, %fd10, 0d7FF0000000000000;
	selp.f64 	%fd663, 0d0000000000000000, %fd193, %p33;
	setp.geu.f32 	%p34, %f13, 0f40874800;
	@%p34 bra 	$L__BB0_10;
	shr.u32 	%r156, %r9, 31;
	add.s32 	%r157, %r9, %r156;
	shr.s32 	%r158, %r157, 1;
	shl.b32 	%r159, %r158, 20;
	add.s32 	%r160, %r11, %r159;
	mov.b64 	%fd194, {%r10, %r160};
	sub.s32 	%r161, %r9, %r158;
	shl.b32 	%r162, %r161, 20;
	add.s32 	%r163, %r162, 1072693248;
	mov.b32 	%r164, 0;
	mov.b64 	%fd195, {%r164, %r163};
	mul.f64 	%fd663, %fd195, %fd194;
$L__BB0_10:
	mov.f64 	%fd197, 0d3FF0000000000000;
	sub.f64 	%fd198, %fd197, %fd663;
	mul.f64 	%fd199, %fd198, 0d3FEE666666666666;
	cvt.rn.f32.f64 	%f309, %fd199;
	cvt.f64.f32 	%fd200, %f309;
	max.f64 	%fd201, %fd200, 0d0000000000000000;
	cvt.rn.f32.f64 	%f14, %fd201;
	add.f64 	%fd202, %fd9, 0d3FF4A3D70A3D70A4;
	cvt.rn.f32.f64 	%f15, %fd202;
	div.rn.f32 	%f310, %f15, %f1300;
	cvt.f64.f32 	%fd203, %f310;
	min.f64 	%fd204, %fd203, 0d402E000000000000;
	cvt.rn.f32.f64 	%f311, %fd204;
	fma.rn.f32 	%f312, %f311, 0f3BBB989D, 0f3F000000;
	cvt.sat.f32.f32 	%f313, %f312;
	mov.f32 	%f314, 0f4B400001;
	mov.f32 	%f315, 0f437C0000;
	fma.rm.f32 	%f316, %f313, %f315, %f314;
	add.f32 	%f317, %f316, 0fCB40007F;
	neg.f32 	%f318, %f317;
	fma.rn.f32 	%f319, %f311, 0f3FB8AA3B, %f318;
	fma.rn.f32 	%f320, %f311, 0f32A57060, %f319;
	mov.b32 	%r165, %f316;
	shl.b32 	%r166, %r165, 23;
	mov.b32 	%f321, %r166;
	ex2.approx.ftz.f32 	%f322, %f320;
	mul.f32 	%f323, %f322, %f321;
	cvt.f64.f32 	%fd205, %f323;
	add.f64 	%fd206, %fd205, 0d3FF0000000000000;
	rcp.rn.f64 	%fd207, %fd206;
	cvt.rn.f32.f64 	%f16, %fd207;
	setp.le.f32 	%p35, %f16, 0f00000000;
	mov.f64 	%fd664, 0d0000000000000000;
	@%p35 bra 	$L__BB0_23;
	abs.f32 	%f17, %f15;
	setp.lt.f32 	%p36, %f17, 0f00800000;
	mul.f32 	%f325, %f17, 0f4B800000;
	selp.f32 	%f326, %f325, %f17, %p36;
	selp.f32 	%f327, 0fC1C00000, 0f00000000, %p36;
	mov.b32 	%r167, %f326;
	add.s32 	%r168, %r167, -1060439283;
	and.b32  	%r169, %r168, -8388608;
	sub.s32 	%r170, %r167, %r169;
	mov.b32 	%f328, %r170;
	cvt.rn.f32.s32 	%f329, %r169;
	fma.rn.f32 	%f330, %f329, 0f34000000, %f327;
	add.f32 	%f331, %f328, 0fBF800000;
	add.f32 	%f332, %f328, 0f3F800000;
	rcp.approx.ftz.f32 	%f333, %f332;
	add.f32 	%f334, %f331, %f331;
	mul.f32 	%f335, %f334, %f333;
	mul.f32 	%f336, %f335, %f335;
	sub.f32 	%f337, %f331, %f335;
	add.f32 	%f338, %f337, %f337;
	neg.f32 	%f339, %f335;
	fma.rn.f32 	%f340, %f339, %f331, %f338;
	mul.rn.f32 	%f341, %f333, %f340;
	fma.rn.f32 	%f342, %f336, 0f3A2C32E4, 0f3B52E7DB;
	fma.rn.f32 	%f343, %f342, %f336, 0f3C93BB73;
	fma.rn.f32 	%f344, %f343, %f336, 0f3DF6384F;
	mul.rn.f32 	%f345, %f344, %f336;
	fma.rn.f32 	%f346, %f335, 0f3FB8AA3B, %f330;
	sub.f32 	%f347, %f330, %f346;
	fma.rn.f32 	%f348, %f335, 0f3FB8AA3B, %f347;
	fma.rn.f32 	%f349, %f341, 0f3FB8AA3B, %f348;
	fma.rn.f32 	%f350, %f335, 0f32A55E34, %f349;
	mul.f32 	%f351, %f345, 0f40400000;
	fma.rn.f32 	%f352, %f351, %f341, %f350;
	fma.rn.f32 	%f353, %f345, %f335, %f352;
	add.rn.f32 	%f18, %f346, %f353;
	neg.f32 	%f354, %f346;
	add.rn.f32 	%f355, %f18, %f354;
	neg.f32 	%f356, %f355;
	add.rn.f32 	%f19, %f353, %f356;
	setp.eq.f32 	%p37, %f15, 0f3F800000;
	mov.f32 	%f1302, 0f3F800000;
	@%p37 bra 	$L__BB0_16;
	setp.num.f32 	%p38, %f17, %f17;
	@%p38 bra 	$L__BB0_14;
	mov.f32 	%f378, 0f40000000;
	add.rn.f32 	%f1302, %f15, %f378;
	bra.uni 	$L__BB0_16;
$L__BB0_14:
	mov.f32 	%f357, 0f40000000;
	mul.rn.f32 	%f358, %f18, %f357;
	cvt.rni.f32.f32 	%f359, %f358;
	sub.f32 	%f360, %f358, %f359;
	neg.f32 	%f361, %f358;
	fma.rn.f32 	%f362, %f18, 0f40000000, %f361;
	fma.rn.f32 	%f363, %f19, 0f40000000, %f362;
	add.f32 	%f364, %f360, %f363;
	setp.gt.f32 	%p39, %f359, 0f00000000;
	selp.b32 	%r171, 0, -2097152000, %p39;
	setp.neu.f32 	%p40, %f15, 0f00000000;
	setp.neu.f32 	%p41, %f17, 0f7F800000;
	setp.lt.f32 	%p42, %f358, 0f00000000;
	selp.f32 	%f365, 0f00000000, 0f7F800000, %p42;
	abs.f32 	%f366, %f358;
	setp.gt.f32 	%p43, %f366, 0f43180000;
	cvt.rzi.s32.f32 	%r172, %f359;
	shl.b32 	%r173, %r172, 23;
	sub.s32 	%r174, %r173, %r171;
	mov.b32 	%f367, %r174;
	add.s32 	%r175, %r171, 2130706432;
	mov.b32 	%f368, %r175;
	fma.rn.f32 	%f369, %f364, 0f391FCB8E, 0f3AAF85ED;
	fma.rn.f32 	%f370, %f369, %f364, 0f3C1D9856;
	fma.rn.f32 	%f371, %f370, %f364, 0f3D6357BB;
	fma.rn.f32 	%f372, %f371, %f364, 0f3E75FDEC;
	fma.rn.f32 	%f373, %f372, %f364, 0f3F317218;
	fma.rn.f32 	%f374, %f373, %f364, 0f3F800000;
	mul.f32 	%f375, %f374, %f368;
	mul.f32 	%f376, %f375, %f367;
	selp.f32 	%f1302, %f365, %f376, %p43;
	and.pred  	%p44, %p40, %p41;
	@%p44 bra 	$L__BB0_16;
	add.f32 	%f377, %f15, %f15;
	mov.b32 	%r176, %f377;
	and.b32  	%r177, %r176, 2147483647;
	mov.b32 	%f1302, %r177;
$L__BB0_16:
	cvt.f64.f32 	%fd209, %f15;
	div.rn.f32 	%f379, %f11, %f1302;
	mov.f64 	%fd210, 0dC004A3D70A3D70A4;
	div.rn.f64 	%fd211, %fd210, %fd209;
	add.f64 	%fd212, %fd211, 0d3FF0000000000000;
	cvt.rn.f32.f64 	%f380, %fd212;
	add.f32 	%f381, %f379, %f380;
	max.f32 	%f382, %f381, 0f00000000;
	sqrt.rn.f32 	%f383, %f382;
	mov.f64 	%fd213, 0dBFF4A3D70A3D70A4;
	div.rn.f64 	%fd214, %fd213, %fd209;
	add.f64 	%fd215, %fd214, 0d3FF0000000000000;
	cvt.rn.f32.f64 	%f384, %fd215;
	mul.f32 	%f24, %f383, %f384;
	setp.le.f32 	%p45, %f24, 0f00000000;
	@%p45 bra 	$L__BB0_23;
	mov.f32 	%f386, 0f40800000;
	mul.rn.f32 	%f387, %f18, %f386;
	neg.f32 	%f388, %f387;
	fma.rn.f32 	%f389, %f18, 0f40800000, %f388;
	fma.rn.f32 	%f390, %f19, 0f40800000, %f389;
	cvt.rni.f32.f32 	%f391, %f387;
	sub.f32 	%f392, %f387, %f391;
	add.f32 	%f393, %f392, %f390;
	fma.rn.f32 	%f394, %f393, 0f391FCB8E, 0f3AAF85ED;
	fma.rn.f32 	%f395, %f394, %f393, 0f3C1D9856;
	fma.rn.f32 	%f396, %f395, %f393, 0f3D6357BB;
	fma.rn.f32 	%f397, %f396, %f393, 0f3E75FDEC;
	fma.rn.f32 	%f398, %f397, %f393, 0f3F317218;
	fma.rn.f32 	%f399, %f398, %f393, 0f3F800000;
	cvt.rzi.s32.f32 	%r178, %f391;
	setp.gt.f32 	%p47, %f391, 0f00000000;
	selp.b32 	%r179, 0, -2097152000, %p47;
	add.s32 	%r180, %r179, 2130706432;
	mov.b32 	%f400, %r180;
	mul.f32 	%f401, %f399, %f400;
	shl.b32 	%r181, %r178, 23;
	sub.s32 	%r182, %r181, %r179;
	mov.b32 	%f402, %r182;
	mul.f32 	%f403, %f401, %f402;
	abs.f32 	%f404, %f387;
	setp.gt.f32 	%p48, %f404, 0f43180000;
	setp.lt.f32 	%p49, %f387, 0f00000000;
	selp.f32 	%f405, 0f00000000, 0f7F800000, %p49;
	selp.f32 	%f25, %f405, %f403, %p48;
	mov.f32 	%f1303, 0f3F800000;
	@%p37 bra 	$L__BB0_22;
	setp.num.f32 	%p50, %f17, %f17;
	@%p50 bra 	$L__BB0_20;
	mov.f32 	%f407, 0f40800000;
	add.rn.f32 	%f1303, %f15, %f407;
	bra.uni 	$L__BB0_22;
$L__BB0_20:
	setp.neu.f32 	%p51, %f15, 0f00000000;
	setp.neu.f32 	%p52, %f17, 0f7F800000;
	and.pred  	%p53, %p51, %p52;
	mov.f32 	%f1303, %f25;
	@%p53 bra 	$L__BB0_22;
	add.f32 	%f406, %f15, %f15;
	mov.b32 	%r183, %f406;
	and.b32  	%r184, %r183, 2147483647;
	mov.b32 	%f1303, %r184;
$L__BB0_22:
	cvt.f64.f32 	%fd216, %f1303;
	mul.f64 	%fd217, %fd7, %fd216;
	cvt.f64.f32 	%fd218, %f16;
	mul.f64 	%fd219, %fd217, %fd218;
	cvt.f64.f32 	%fd220, %f24;
	mul.f64 	%fd221, %fd219, %fd220;
	cvt.rn.f32.f64 	%f408, %fd221;
	cvt.f64.f32 	%fd222, %f408;
	mul.f64 	%fd664, %fd222, 0d3FB45F2D4E8DB8F2;
$L__BB0_23:
	add.f32 	%f29, %f1301, 0fC0C00000;
	abs.f32 	%f30, %f29;
	setp.geu.f32 	%p54, %f30, 0f40C00000;
	mov.f64 	%fd666, 0d3E45798EE0000000;
	@%p54 bra 	$L__BB0_31;
	setp.eq.f32 	%p55, %f29, 0f3F800000;
	mov.f32 	%f1304, 0f3F800000;
	@%p55 bra 	$L__BB0_27;
	setp.lt.f32 	%p56, %f30, 0f00800000;
	mul.f32 	%f410, %f30, 0f4B800000;
	selp.f32 	%f411, %f410, %f30, %p56;
	mov.b32 	%r185, %f411;
	add.s32 	%r186, %r185, -1060439283;
	and.b32  	%r187, %r186, -8388608;
	sub.s32 	%r188, %r185, %r187;
	mov.b32 	%f412, %r188;
	cvt.rn.f32.s32 	%f413, %r187;
	selp.f32 	%f414, 0fC1C00000, 0f00000000, %p56;
	fma.rn.f32 	%f415, %f413, 0f34000000, %f414;
	add.f32 	%f416, %f412, 0fBF800000;
	add.f32 	%f417, %f412, 0f3F800000;
	rcp.approx.ftz.f32 	%f418, %f417;
	add.f32 	%f419, %f416, %f416;
	mul.f32 	%f420, %f419, %f418;
	mul.f32 	%f421, %f420, %f420;
	neg.f32 	%f422, %f420;
	sub.f32 	%f423, %f416, %f420;
	add.f32 	%f424, %f423, %f423;
	fma.rn.f32 	%f425, %f422, %f416, %f424;
	mul.rn.f32 	%f426, %f418, %f425;
	fma.rn.f32 	%f427, %f421, 0f3A2C32E4, 0f3B52E7DB;
	fma.rn.f32 	%f428, %f427, %f421, 0f3C93BB73;
	fma.rn.f32 	%f429, %f428, %f421, 0f3DF6384F;
	mul.rn.f32 	%f430, %f429, %f421;
	fma.rn.f32 	%f431, %f420, 0f3FB8AA3B, %f415;
	mul.f32 	%f432, %f430, 0f40400000;
	sub.f32 	%f433, %f415, %f431;
	fma.rn.f32 	%f434, %f420, 0f3FB8AA3B, %f433;
	fma.rn.f32 	%f435, %f426, 0f3FB8AA3B, %f434;
	fma.rn.f32 	%f436, %f420, 0f32A55E34, %f435;
	fma.rn.f32 	%f437, %f432, %f426, %f436;
	fma.rn.f32 	%f438, %f430, %f420, %f437;
	add.rn.f32 	%f439, %f431, %f438;
	mov.f32 	%f440, 0f40000000;
	mul.rn.f32 	%f441, %f439, %f440;
	cvt.rni.f32.f32 	%f442, %f441;
	sub.f32 	%f443, %f441, %f442;
	neg.f32 	%f444, %f441;
	fma.rn.f32 	%f445, %f439, 0f40000000, %f444;
	neg.f32 	%f446, %f431;
	add.rn.f32 	%f447, %f439, %f446;
	neg.f32 	%f448, %f447;
	add.rn.f32 	%f449, %f438, %f448;
	fma.rn.f32 	%f450, %f449, 0f40000000, %f445;
	add.f32 	%f451, %f443, %f450;
	setp.gt.f32 	%p57, %f442, 0f00000000;
	selp.b32 	%r189, 0, -2097152000, %p57;
	setp.neu.f32 	%p58, %f29, 0f00000000;
	setp.lt.f32 	%p59, %f441, 0f00000000;
	selp.f32 	%f452, 0f00000000, 0f7F800000, %p59;
	abs.f32 	%f453, %f441;
	setp.gt.f32 	%p60, %f453, 0f43180000;
	cvt.rzi.s32.f32 	%r190, %f442;
	shl.b32 	%r191, %r190, 23;
	sub.s32 	%r192, %r191, %r189;
	mov.b32 	%f454, %r192;
	add.s32 	%r193, %r189, 2130706432;
	mov.b32 	%f455, %r193;
	fma.rn.f32 	%f456, %f451, 0f391FCB8E, 0f3AAF85ED;
	fma.rn.f32 	%f457, %f456, %f451, 0f3C1D9856;
	fma.rn.f32 	%f458, %f457, %f451, 0f3D6357BB;
	fma.rn.f32 	%f459, %f458, %f451, 0f3E75FDEC;
	fma.rn.f32 	%f460, %f459, %f451, 0f3F317218;
	fma.rn.f32 	%f461, %f460, %f451, 0f3F800000;
	mul.f32 	%f462, %f461, %f455;
	mul.f32 	%f463, %f462, %f454;
	selp.f32 	%f1304, %f452, %f463, %p60;
	@%p58 bra 	$L__BB0_27;
	add.f32 	%f1304, %f29, %f29;
$L__BB0_27:
	cvt.f64.f32 	%fd224, %f1304;
	mul.f64 	%fd17, %fd224, 0dBFE0000000000000;
	fma.rn.f64 	%fd225, %fd17, 0d3FF71547652B82FE, 0d4338000000000000;
	{
	.reg .b32 %temp; 
	mov.b64 	{%r12, %temp}, %fd225;
	}
	mov.f64 	%fd226, 0dC338000000000000;
	add.rn.f64 	%fd227, %fd225, %fd226;
	fma.rn.f64 	%fd228, %fd227, 0dBFE62E42FEFA39EF, %fd17;
	fma.rn.f64 	%fd229, %fd227, 0dBC7ABC9E3B39803F, %fd228;
	fma.rn.f64 	%fd230, %fd229, 0d3E5ADE1569CE2BDF, 0d3E928AF3FCA213EA;
	fma.rn.f64 	%fd231, %fd230, %fd229, 0d3EC71DEE62401315;
	fma.rn.f64 	%fd232, %fd231, %fd229, 0d3EFA01997C89EB71;
	fma.rn.f64 	%fd233, %fd232, %fd229, 0d3F2A01A014761F65;
	fma.rn.f64 	%fd234, %fd233, %fd229, 0d3F56C16C1852B7AF;
	fma.rn.f64 	%fd235, %fd234, %fd229, 0d3F81111111122322;
	fma.rn.f64 	%fd236, %fd235, %fd229, 0d3FA55555555502A1;
	fma.rn.f64 	%fd237, %fd236, %fd229, 0d3FC5555555555511;
	fma.rn.f64 	%fd238, %fd237, %fd229, 0d3FE000000000000B;
	fma.rn.f64 	%fd239, %fd238, %fd229, 0d3FF0000000000000;
	fma.rn.f64 	%fd240, %fd239, %fd229, 0d3FF0000000000000;
	{
	.reg .b32 %temp; 
	mov.b64 	{%r13, %temp}, %fd240;
	}
	{
	.reg .b32 %temp; 
	mov.b64 	{%temp, %r14}, %fd240;
	}
	shl.b32 	%r194, %r12, 20;
	add.s32 	%r195, %r194, %r14;
	mov.b64 	%fd665, {%r13, %r195};
	{
	.reg .b32 %temp; 
	mov.b64 	{%temp, %r196}, %fd17;
	}
	mov.b32 	%f464, %r196;
	abs.f32 	%f34, %f464;
	setp.lt.f32 	%p61, %f34, 0f4086232B;
	@%p61 bra 	$L__BB0_30;
	setp.lt.f64 	%p62, %fd17, 0d0000000000000000;
	add.f64 	%fd241, %fd17, 0d7FF0000000000000;
	selp.f64 	%fd665, 0d0000000000000000, %fd241, %p62;
	setp.geu.f32 	%p63, %f34, 0f40874800;
	@%p63 bra 	$L__BB0_30;
	shr.u32 	%r197, %r12, 31;
	add.s32 	%r198, %r12, %r197;
	shr.s32 	%r199, %r198, 1;
	shl.b32 	%r200, %r199, 20;
	add.s32 	%r201, %r14, %r200;
	mov.b64 	%fd242, {%r13, %r201};
	sub.s32 	%r202, %r12, %r199;
	shl.b32 	%r203, %r202, 20;
	add.s32 	%r204, %r203, 1072693248;
	mov.b32 	%r205, 0;
	mov.b64 	%fd243, {%r205, %r204};
	mul.f64 	%fd665, %fd243, %fd242;
$L__BB0_30:
	mul.f64 	%fd244, %fd665, 0d3FD9884529D8EA4D;
	cvt.rn.f32.f64 	%f465, %fd244;
	cvt.f64.f32 	%fd245, %f465;
	add.f64 	%fd246, %fd245, 0d3F50624DD2F1A9FC;
	mul.f64 	%fd247, %fd246, 0d3EE4F8B588E368F1;
	cvt.rn.f32.f64 	%f466, %fd247;
	cvt.f64.f32 	%fd666, %f466;
$L__BB0_31:
	add.f64 	%fd248, %fd664, %fd666;
	cvt.f64.f32 	%fd249, %f14;
	fma.rn.f64 	%fd662, %fd248, %fd249, %fd662;
	add.f64 	%fd250, %fd9, 0d3FB999999999999A;
	cvt.rn.f32.f64 	%f1301, %fd250;
	setp.le.f32 	%p64, %f1301, 0f42480000;
	@%p64 bra 	$L__BB0_7;
	mul.f64 	%fd675, %fd662, %fd1;
	setp.gtu.f32 	%p65, %f1, %f5;
	@%p65 bra 	$L__BB0_67;
	cvt.f64.f32 	%fd26, %f4;
	cvt.f64.f32 	%fd27, %f6;
	mov.f32 	%f1305, %f1;
$L__BB0_34:
	setp.leu.f32 	%p66, %f1305, %f1;
	mov.f32 	%f1306, %f4;
	@%p66 bra 	$L__BB0_39;
	sub.f32 	%f467, %f1305, %f1;
	div.rn.f32 	%f468, %f467, %f2;
	min.f32 	%f37, %f468, 0f41400000;
	cvt.f64.f32 	%fd30, %f37;
	neg.f64 	%fd251, %fd30;
	fma.rn.f64 	%fd252, %fd30, 0dBFF71547652B82FE, 0d4338000000000000;
	{
	.reg .b32 %temp; 
	mov.b64 	{%r15, %temp}, %fd252;
	}
	mov.f64 	%fd253, 0dC338000000000000;
	add.rn.f64 	%fd254, %fd252, %fd253;
	fma.rn.f64 	%fd255, %fd254, 0dBFE62E42FEFA39EF, %fd251;
	fma.rn.f64 	%fd256, %fd254, 0dBC7ABC9E3B39803F, %fd255;
	fma.rn.f64 	%fd257, %fd256, 0d3E5ADE1569CE2BDF, 0d3E928AF3FCA213EA;
	fma.rn.f64 	%fd258, %fd257, %fd256, 0d3EC71DEE62401315;
	fma.rn.f64 	%fd259, %fd258, %fd256, 0d3EFA01997C89EB71;
	fma.rn.f64 	%fd260, %fd259, %fd256, 0d3F2A01A014761F65;
	fma.rn.f64 	%fd261, %fd260, %fd256, 0d3F56C16C1852B7AF;
	fma.rn.f64 	%fd262, %fd261, %fd256, 0d3F81111111122322;
	fma.rn.f64 	%fd263, %fd262, %fd256, 0d3FA55555555502A1;
	fma.rn.f64 	%fd264, %fd263, %fd256, 0d3FC5555555555511;
	fma.rn.f64 	%fd265, %fd264, %fd256, 0d3FE000000000000B;
	fma.rn.f64 	%fd266, %fd265, %fd256, 0d3FF0000000000000;
	fma.rn.f64 	%fd267, %fd266, %fd256, 0d3FF0000000000000;
	{
	.reg .b32 %temp; 
	mov.b64 	{%r16, %temp}, %fd267;
	}
	{
	.reg .b32 %temp; 
	mov.b64 	{%temp, %r17}, %fd267;
	}
	shl.b32 	%r206, %r15, 20;
	add.s32 	%r207, %r206, %r17;
	mov.b64 	%fd669, {%r16, %r207};
	{
	.reg .b32 %temp; 
	mov.b64 	{%temp, %r208}, %fd251;
	}
	mov.b32 	%f469, %r208;
	abs.f32 	%f38, %f469;
	setp.lt.f32 	%p67, %f38, 0f4086232B;
	@%p67 bra 	$L__BB0_38;
	setp.gt.f32 	%p68, %f37, 0f00000000;
	mov.f64 	%fd268, 0d7FF0000000000000;
	sub.f64 	%fd269, %fd268, %fd30;
	selp.f64 	%fd669, 0d0000000000000000, %fd269, %p68;
	setp.geu.f32 	%p69, %f38, 0f40874800;
	@%p69 bra 	$L__BB0_38;
	shr.u32 	%r209, %r15, 31;
	add.s32 	%r210, %r15, %r209;
	shr.s32 	%r211, %r210, 1;
	shl.b32 	%r212, %r211, 20;
	add.s32 	%r213, %r17, %r212;
	mov.b64 	%fd270, {%r16, %r213};
	sub.s32 	%r214, %r15, %r211;
	shl.b32 	%r215, %r214, 20;
	add.s32 	%r216, %r215, 1072693248;
	mov.b32 	%r217, 0;
	mov.b64 	%fd271, {%r217, %r216};
	mul.f64 	%fd669, %fd271, %fd270;
$L__BB0_38:
	mul.f64 	%fd272, %fd669, %fd26;
	cvt.rn.f32.f64 	%f1306, %fd272;
$L__BB0_39:
	cvt.f64.f32 	%fd273, %f1306;
	setp.leu.f64 	%p70, %fd273, 0d3F847AE147AE147B;
	@%p70 bra 	$L__BB0_66;
	mov.f32 	%f1307, 0f3F800000;
$L__BB0_41:
	setp.lt.s32 	%p71, %r5, 0;
	setp.eq.s32 	%p72, %r6, 1072693248;
	cvt.f64.f32 	%fd36, %f1307;
	div.rn.f64 	%fd274, %fd36, 0d402299999999999A;
	{
	.reg .b32 %temp; 
	mov.b64 	{%temp, %r218}, %fd274;
	}
	abs.f64 	%fd275, %fd274;
	{ // callseq 1, 0
	.param .b64 param0;
	st.param.f64 	[param0], %fd275;
	.param .b64 retval0;
	call.uni (retval0), 
	__internal_accurate_pow, 
	(
	param0
	);
	ld.param.f64 	%fd276, [retval0];
	} // callseq 1
	setp.lt.s32 	%p74, %r218, 0;
	neg.f64 	%fd278, %fd276;
	selp.f64 	%fd279, %fd278, %fd276, %p72;
	selp.f64 	%fd280, %fd279, %fd276, %p74;
	setp.eq.f64 	%p75, %fd274, 0d0000000000000000;
	selp.b32 	%r219, %r218, 0, %p72;
	or.b32  	%r220, %r219, 2146435072;
	selp.b32 	%r221, %r220, %r219, %p71;
	mov.b32 	%r222, 0;
	mov.b64 	%fd281, {%r222, %r221};
	selp.f64 	%fd282, %fd281, %fd280, %p75;
	add.f64 	%fd283, %fd274, 0d4010000000000000;
	{
	.reg .b32 %temp; 
	mov.b64 	{%temp, %r223}, %fd283;
	}
	and.b32  	%r224, %r223, 2146435072;
	setp.eq.s32 	%p76, %r224, 2146435072;
	setp.eq.f64 	%p77, %fd275, 0d7FF0000000000000;
	selp.b32 	%r226, %r151, %r7, %p74;
	mov.b64 	%fd284, {%r222, %r226};
	selp.f64 	%fd285, %fd284, %fd282, %p76;
	selp.f64 	%fd286, %fd285, %fd282, %p77;
	setp.eq.f64 	%p78, %fd274, 0d3FF0000000000000;
	neg.f64 	%fd287, %fd286;
	selp.f64 	%fd37, 0dBFF0000000000000, %fd287, %p78;
	fma.rn.f64 	%fd288, %fd37, 0d3FF71547652B82FE, 0d4338000000000000;
	{
	.reg .b32 %temp; 
	mov.b64 	{%r18, %temp}, %fd288;
	}
	mov.f64 	%fd289, 0dC338000000000000;
	add.rn.f64 	%fd290, %fd288, %fd289;
	fma.rn.f64 	%fd291, %fd290, 0dBFE62E42FEFA39EF, %fd37;
	fma.rn.f64 	%fd292, %fd290, 0dBC7ABC9E3B39803F, %fd291;
	fma.rn.f64 	%fd293, %fd292, 0d3E5ADE1569CE2BDF, 0d3E928AF3FCA213EA;
	fma.rn.f64 	%fd294, %fd293, %fd292, 0d3EC71DEE62401315;
	fma.rn.f64 	%fd295, %fd294, %fd292, 0d3EFA01997C89EB71;
	fma.rn.f64 	%fd296, %fd295, %fd292, 0d3F2A01A014761F65;
	fma.rn.f64 	%fd297, %fd296, %fd292, 0d3F56C16C1852B7AF;
	fma.rn.f64 	%fd298, %fd297, %fd292, 0d3F81111111122322;
	fma.rn.f64 	%fd299, %fd298, %fd292, 0d3FA55555555502A1;
	fma.rn.f64 	%fd300, %fd299, %fd292, 0d3FC5555555555511;
	fma.rn.f64 	%fd301, %fd300, %fd292, 0d3FE000000000000B;
	fma.rn.f64 	%fd302, %fd301, %fd292, 0d3FF0000000000000;
	fma.rn.f64 	%fd303, %fd302, %fd292, 0d3FF0000000000000;
	{
	.reg .b32 %temp; 
	mov.b64 	{%r19, %temp}, %fd303;
	}
	{
	.reg .b32 %temp; 
	mov.b64 	{%temp, %r20}, %fd303;
	}
	shl.b32 	%r227, %r18, 20;
	add.s32 	%r228, %r227, %r20;
	mov.b64 	%fd671, {%r19, %r228};
	{
	.reg .b32 %temp; 
	mov.b64 	{%temp, %r229}, %fd37;
	}
	mov.b32 	%f471, %r229;
	abs.f32 	%f42, %f471;
	setp.lt.f32 	%p79, %f42, 0f4086232B;
	@%p79 bra 	$L__BB0_44;
	setp.lt.f64 	%p80, %fd37, 0d0000000000000000;
	add.f64 	%fd304, %fd37, 0d7FF0000000000000;
	selp.f64 	%fd671, 0d0000000000000000, %fd304, %p80;
	setp.geu.f32 	%p81, %f42, 0f40874800;
	@%p81 bra 	$L__BB0_44;
	shr.u32 	%r230, %r18, 31;
	add.s32 	%r231, %r18, %r230;
	shr.s32 	%r232, %r231, 1;
	shl.b32 	%r233, %r232, 20;
	add.s32 	%r234, %r20, %r233;
	mov.b64 	%fd305, {%r19, %r234};
	sub.s32 	%r235, %r18, %r232;
	shl.b32 	%r236, %r235, 20;
	add.s32 	%r237, %r236, 1072693248;
	mov.b32 	%r238, 0;
	mov.b64 	%fd306, {%r238, %r237};
	mul.f64 	%fd671, %fd306, %fd305;
$L__BB0_44:
	mov.f64 	%fd308, 0d3FF0000000000000;
	sub.f64 	%fd309, %fd308, %fd671;
	mul.f64 	%fd310, %fd309, 0d3FEE666666666666;
	cvt.rn.f32.f64 	%f472, %fd310;
	cvt.f64.f32 	%fd311, %f472;
	max.f64 	%fd312, %fd311, 0d0000000000000000;
	cvt.rn.f32.f64 	%f43, %fd312;
	add.f64 	%fd313, %fd36, 0d3FF4A3D70A3D70A4;
	cvt.rn.f32.f64 	%f44, %fd313;
	div.rn.f32 	%f473, %f44, %f1306;
	cvt.f64.f32 	%fd314, %f473;
	min.f64 	%fd315, %fd314, 0d402E000000000000;
	cvt.rn.f32.f64 	%f474, %fd315;
	fma.rn.f32 	%f475, %f474, 0f3BBB989D, 0f3F000000;
	cvt.sat.f32.f32 	%f476, %f475;
	mov.f32 	%f477, 0f4B400001;
	mov.f32 	%f478, 0f437C0000;
	fma.rm.f32 	%f479, %f476, %f478, %f477;
	add.f32 	%f480, %f479, 0fCB40007F;
	neg.f32 	%f481, %f480;
	fma.rn.f32 	%f482, %f474, 0f3FB8AA3B, %f481;
	fma.rn.f32 	%f483, %f474, 0f32A57060, %f482;
	mov.b32 	%r239, %f479;
	shl.b32 	%r240, %r239, 23;
	mov.b32 	%f484, %r240;
	ex2.approx.ftz.f32 	%f485, %f483;
	mul.f32 	%f486, %f485, %f484;
	cvt.f64.f32 	%fd316, %f486;
	add.f64 	%fd317, %fd316, 0d3FF0000000000000;
	rcp.rn.f64 	%fd318, %fd317;
	cvt.rn.f32.f64 	%f45, %fd318;
	setp.le.f32 	%p82, %f45, 0f00000000;
	mov.f64 	%fd672, 0d0000000000000000;
	@%p82 bra 	$L__BB0_57;
	abs.f32 	%f46, %f44;
	setp.lt.f32 	%p83, %f46, 0f00800000;
	mul.f32 	%f488, %f46, 0f4B800000;
	selp.f32 	%f489, %f488, %f46, %p83;
	selp.f32 	%f490, 0fC1C00000, 0f00000000, %p83;
	mov.b32 	%r241, %f489;
	add.s32 	%r242, %r241, -1060439283;
	and.b32  	%r243, %r242, -8388608;
	sub.s32 	%r244, %r241, %r243;
	mov.b32 	%f491, %r244;
	cvt.rn.f32.s32 	%f492, %r243;
	fma.rn.f32 	%f493, %f492, 0f34000000, %f490;
	add.f32 	%f494, %f491, 0fBF800000;
	add.f32 	%f495, %f491, 0f3F800000;
	rcp.approx.ftz.f32 	%f496, %f495;
	add.f32 	%f497, %f494, %f494;
	mul.f32 	%f498, %f497, %f496;
	mul.f32 	%f499, %f498, %f498;
	sub.f32 	%f500, %f494, %f498;
	add.f32 	%f501, %f500, %f500;
	neg.f32 	%f502, %f498;
	fma.rn.f32 	%f503, %f502, %f494, %f501;
	mul.rn.f32 	%f504, %f496, %f503;
	fma.rn.f32 	%f505, %f499, 0f3A2C32E4, 0f3B52E7DB;
	fma.rn.f32 	%f506, %f505, %f499, 0f3C93BB73;
	fma.rn.f32 	%f507, %f506, %f499, 0f3DF6384F;
	mul.rn.f32 	%f508, %f507, %f499;
	fma.rn.f32 	%f509, %f498, 0f3FB8AA3B, %f493;
	sub.f32 	%f510, %f493, %f509;
	fma.rn.f32 	%f511, %f498, 0f3FB8AA3B, %f510;
	fma.rn.f32 	%f512, %f504, 0f3FB8AA3B, %f511;
	fma.rn.f32 	%f513, %f498, 0f32A55E34, %f512;
	mul.f32 	%f514, %f508, 0f40400000;
	fma.rn.f32 	%f515, %f514, %f504, %f513;
	fma.rn.f32 	%f516, %f508, %f498, %f515;
	add.rn.f32 	%f47, %f509, %f516;
	neg.f32 	%f517, %f509;
	add.rn.f32 	%f518, %f47, %f517;
	neg.f32 	%f519, %f518;
	add.rn.f32 	%f48, %f516, %f519;
	setp.eq.f32 	%p84, %f44, 0f3F800000;
	mov.f32 	%f1308, 0f3F800000;
	@%p84 bra 	$L__BB0_50;
	setp.num.f32 	%p85, %f46, %f46;
	@%p85 bra 	$L__BB0_48;
	mov.f32 	%f541, 0f40000000;
	add.rn.f32 	%f1308, %f44, %f541;
	bra.uni 	$L__BB0_50;
$L__BB0_48:
	mov.f32 	%f520, 0f40000000;
	mul.rn.f32 	%f521, %f47, %f520;
	cvt.rni.f32.f32 	%f522, %f521;
	sub.f32 	%f523, %f521, %f522;
	neg.f32 	%f524, %f521;
	fma.rn.f32 	%f525, %f47, 0f40000000, %f524;
	fma.rn.f32 	%f526, %f48, 0f40000000, %f525;
	add.f32 	%f527, %f523, %f526;
	setp.gt.f32 	%p86, %f522, 0f00000000;
	selp.b32 	%r245, 0, -2097152000, %p86;
	setp.neu.f32 	%p87, %f44, 0f00000000;
	setp.neu.f32 	%p88, %f46, 0f7F800000;
	setp.lt.f32 	%p89, %f521, 0f00000000;
	selp.f32 	%f528, 0f00000000, 0f7F800000, %p89;
	abs.f32 	%f529, %f521;
	setp.gt.f32 	%p90, %f529, 0f43180000;
	cvt.rzi.s32.f32 	%r246, %f522;
	shl.b32 	%r247, %r246, 23;
	sub.s32 	%r248, %r247, %r245;
	mov.b32 	%f530, %r248;
	add.s32 	%r249, %r245, 2130706432;
	mov.b32 	%f531, %r249;
	fma.rn.f32 	%f532, %f527, 0f391FCB8E, 0f3AAF85ED;
	fma.rn.f32 	%f533, %f532, %f527, 0f3C1D9856;
	fma.rn.f32 	%f534, %f533, %f527, 0f3D6357BB;
	fma.rn.f32 	%f535, %f534, %f527, 0f3E75FDEC;
	fma.rn.f32 	%f536, %f535, %f527, 0f3F317218;
	fma.rn.f32 	%f537, %f536, %f527, 0f3F800000;
	mul.f32 	%f538, %f537, %f531;
	mul.f32 	%f539, %f538, %f530;
	selp.f32 	%f1308, %f528, %f539, %p90;
	and.pred  	%p91, %p87, %p88;
	@%p91 bra 	$L__BB0_50;
	add.f32 	%f540, %f44, %f44;
	mov.b32 	%r250, %f540;
	and.b32  	%r251, %r250, 2147483647;
	mov.b32 	%f1308, %r251;
$L__BB0_50:
	cvt.f64.f32 	%fd320, %f44;
	div.rn.f32 	%f542, %f11, %f1308;
	mov.f64 	%fd321, 0dC004A3D70A3D70A4;
	div.rn.f64 	%fd322, %fd321, %fd320;
	add.f64 	%fd323, %fd322, 0d3FF0000000000000;
	cvt.rn.f32.f64 	%f543, %fd323;
	add.f32 	%f544, %f542, %f543;
	max.f32 	%f545, %f544, 0f00000000;
	sqrt.rn.f32 	%f546, %f545;
	mov.f64 	%fd324, 0dBFF4A3D70A3D70A4;
	div.rn.f64 	%fd325, %fd324, %fd320;
	add.f64 	%fd326, %fd325, 0d3FF0000000000000;
	cvt.rn.f32.f64 	%f547, %fd326;
	mul.f32 	%f53, %f546, %f547;
	setp.le.f32 	%p92, %f53, 0f00000000;
	@%p92 bra 	$L__BB0_57;
	mov.f32 	%f549, 0f40800000;
	mul.rn.f32 	%f550, %f47, %f549;
	neg.f32 	%f551, %f550;
	fma.rn.f32 	%f552, %f47, 0f40800000, %f551;
	fma.rn.f32 	%f553, %f48, 0f40800000, %f552;
	cvt.rni.f32.f32 	%f554, %f550;
	sub.f32 	%f555, %f550, %f554;
	add.f32 	%f556, %f555, %f553;
	fma.rn.f32 	%f557, %f556, 0f391FCB8E, 0f3AAF85ED;
	fma.rn.f32 	%f558, %f557, %f556, 0f3C1D9856;
	fma.rn.f32 	%f559, %f558, %f556, 0f3D6357BB;
	fma.rn.f32 	%f560, %f559, %f556, 0f3E75FDEC;
	fma.rn.f32 	%f561, %f560, %f556, 0f3F317218;
	fma.rn.f32 	%f562, %f561, %f556, 0f3F800000;
	cvt.rzi.s32.f32 	%r252, %f554;
	setp.gt.f32 	%p94, %f554, 0f00000000;
	selp.b32 	%r253, 0, -2097152000, %p94;
	add.s32 	%r254, %r253, 2130706432;
	mov.b32 	%f563, %r254;
	mul.f32 	%f564, %f562, %f563;
	shl.b32 	%r255, %r252, 23;
	sub.s32 	%r256, %r255, %r253;
	mov.b32 	%f565, %r256;
	mul.f32 	%f566, %f564, %f565;
	abs.f32 	%f567, %f550;
	setp.gt.f32 	%p95, %f567, 0f43180000;
	setp.lt.f32 	%p96, %f550, 0f00000000;
	selp.f32 	%f568, 0f00000000, 0f7F800000, %p96;
	selp.f32 	%f54, %f568, %f566, %p95;
	mov.f32 	%f1309, 0f3F800000;
	@%p84 bra 	$L__BB0_56;
	setp.num.f32 	%p97, %f46, %f46;
	@%p97 bra 	$L__BB0_54;
	mov.f32 	%f570, 0f40800000;
	add.rn.f32 	%f1309, %f44, %f570;
	bra.uni 	$L__BB0_56;
$L__BB0_54:
	setp.neu.f32 	%p98, %f44, 0f00000000;
	setp.neu.f32 	%p99, %f46, 0f7F800000;
	and.pred  	%p100, %p98, %p99;
	mov.f32 	%f1309, %f54;
	@%p100 bra 	$L__BB0_56;
	add.f32 	%f569, %f44, %f44;
	mov.b32 	%r257, %f569;
	and.b32  	%r258, %r257, 2147483647;
	mov.b32 	%f1309, %r258;
$L__BB0_56:
	cvt.f64.f32 	%fd327, %f1309;
	mul.f64 	%fd328, %fd7, %fd327;
	cvt.f64.f32 	%fd329, %f45;
	mul.f64 	%fd330, %fd328, %fd329;
	cvt.f64.f32 	%fd331, %f53;
	mul.f64 	%fd332, %fd330, %fd331;
	cvt.rn.f32.f64 	%f571, %fd332;
	cvt.f64.f32 	%fd333, %f571;
	mul.f64 	%fd672, %fd333, 0d3FB45F2D4E8DB8F2;
$L__BB0_57:
	add.f32 	%f58, %f1307, 0fC0C00000;
	abs.f32 	%f59, %f58;
	setp.geu.f32 	%p101, %f59, 0f40C00000;
	mov.f64 	%fd674, 0d3E45798EE0000000;
	@%p101 bra 	$L__BB0_65;
	setp.eq.f32 	%p102, %f58, 0f3F800000;
	mov.f32 	%f1310, 0f3F800000;
	@%p102 bra 	$L__BB0_61;
	setp.lt.f32 	%p103, %f59, 0f00800000;
	mul.f32 	%f573, %f59, 0f4B800000;
	selp.f32 	%f574, %f573, %f59, %p103;
	mov.b32 	%r259, %f574;
	add.s32 	%r260, %r259, -1060439283;
	and.b32  	%r261, %r260, -8388608;
	sub.s32 	%r262, %r259, %r261;
	mov.b32 	%f575, %r262;
	cvt.rn.f32.s32 	%f576, %r261;
	selp.f32 	%f577, 0fC1C00000, 0f00000000, %p103;
	fma.rn.f32 	%f578, %f576, 0f34000000, %f577;
	add.f32 	%f579, %f575, 0fBF800000;
	add.f32 	%f580, %f575, 0f3F800000;
	rcp.approx.ftz.f32 	%f581, %f580;
	add.f32 	%f582, %f579, %f579;
	mul.f32 	%f583, %f582, %f581;
	mul.f32 	%f584, %f583, %f583;
	neg.f32 	%f585, %f583;
	sub.f32 	%f586, %f579, %f583;
	add.f32 	%f587, %f586, %f586;
	fma.rn.f32 	%f588, %f585, %f579, %f587;
	mul.rn.f32 	%f589, %f581, %f588;
	fma.rn.f32 	%f590, %f584, 0f3A2C32E4, 0f3B52E7DB;
	fma.rn.f32 	%f591, %f590, %f584, 0f3C93BB73;
	fma.rn.f32 	%f592, %f591, %f584, 0f3DF6384F;
	mul.rn.f32 	%f593, %f592, %f584;
	fma.rn.f32 	%f594, %f583, 0f3FB8AA3B, %f578;
	mul.f32 	%f595, %f593, 0f40400000;
	sub.f32 	%f596, %f578, %f594;
	fma.rn.f32 	%f597, %f583, 0f3FB8AA3B, %f596;
	fma.rn.f32 	%f598, %f589, 0f3FB8AA3B, %f597;
	fma.rn.f32 	%f599, %f583, 0f32A55E34, %f598;
	fma.rn.f32 	%f600, %f595, %f589, %f599;
	fma.rn.f32 	%f601, %f593, %f583, %f600;
	add.rn.f32 	%f602, %f594, %f601;
	mov.f32 	%f603, 0f40000000;
	mul.rn.f32 	%f604, %f602, %f603;
	cvt.rni.f32.f32 	%f605, %f604;
	sub.f32 	%f606, %f604, %f605;
	neg.f32 	%f607, %f604;
	fma.rn.f32 	%f608, %f602, 0f40000000, %f607;
	neg.f32 	%f609, %f594;
	add.rn.f32 	%f610, %f602, %f609;
	neg.f32 	%f611, %f610;
	add.rn.f32 	%f612, %f601, %f611;
	fma.rn.f32 	%f613, %f612, 0f40000000, %f608;
	add.f32 	%f614, %f606, %f613;
	setp.gt.f32 	%p104, %f605, 0f00000000;
	selp.b32 	%r263, 0, -2097152000, %p104;
	setp.neu.f32 	%p105, %f58, 0f00000000;
	setp.lt.f32 	%p106, %f604, 0f00000000;
	selp.f32 	%f615, 0f00000000, 0f7F800000, %p106;
	abs.f32 	%f616, %f604;
	setp.gt.f32 	%p107, %f616, 0f43180000;
	cvt.rzi.s32.f32 	%r264, %f605;
	shl.b32 	%r265, %r264, 23;
	sub.s32 	%r266, %r265, %r263;
	mov.b32 	%f617, %r266;
	add.s32 	%r267, %r263, 2130706432;
	mov.b32 	%f618, %r267;
	fma.rn.f32 	%f619, %f614, 0f391FCB8E, 0f3AAF85ED;
	fma.rn.f32 	%f620, %f619, %f614, 0f3C1D9856;
	fma.rn.f32 	%f621, %f620, %f614, 0f3D6357BB;
	fma.rn.f32 	%f622, %f621, %f614, 0f3E75FDEC;
	fma.rn.f32 	%f623, %f622, %f614, 0f3F317218;
	fma.rn.f32 	%f624, %f623, %f614, 0f3F800000;
	mul.f32 	%f625, %f624, %f618;
	mul.f32 	%f626, %f625, %f617;
	selp.f32 	%f1310, %f615, %f626, %p107;
	@%p105 bra 	$L__BB0_61;
	add.f32 	%f1310, %f58, %f58;
$L__BB0_61:
	cvt.f64.f32 	%fd335, %f1310;
	mul.f64 	%fd44, %fd335, 0dBFE0000000000000;
	fma.rn.f64 	%fd336, %fd44, 0d3FF71547652B82FE, 0d4338000000000000;
	{
	.reg .b32 %temp; 
	mov.b64 	{%r21, %temp}, %fd336;
	}
	mov.f64 	%fd337, 0dC338000000000000;
	add.rn.f64 	%fd338, %fd336, %fd337;
	fma.rn.f64 	%fd339, %fd338, 0dBFE62E42FEFA39EF, %fd44;
	fma.rn.f64 	%fd340, %fd338, 0dBC7ABC9E3B39803F, %fd339;
	fma.rn.f64 	%fd341, %fd340, 0d3E5ADE1569CE2BDF, 0d3E928AF3FCA213EA;
	fma.rn.f64 	%fd342, %fd341, %fd340, 0d3EC71DEE62401315;
	fma.rn.f64 	%fd343, %fd342, %fd340, 0d3EFA01997C89EB71;
	fma.rn.f64 	%fd344, %fd343, %fd340, 0d3F2A01A014761F65;
	fma.rn.f64 	%fd345, %fd344, %fd340, 0d3F56C16C1852B7AF;
	fma.rn.f64 	%fd346, %fd345, %fd340, 0d3F81111111122322;
	fma.rn.f64 	%fd347, %fd346, %fd340, 0d3FA55555555502A1;
	fma.rn.f64 	%fd348, %fd347, %fd340, 0d3FC5555555555511;
	fma.rn.f64 	%fd349, %fd348, %fd340, 0d3FE000000000000B;
	fma.rn.f64 	%fd350, %fd349, %fd340, 0d3FF0000000000000;
	fma.rn.f64 	%fd351, %fd350, %fd340, 0d3FF0000000000000;
	{
	.reg .b32 %temp; 
	mov.b64 	{%r22, %temp}, %fd351;
	}
	{
	.reg .b32 %temp; 
	mov.b64 	{%temp, %r23}, %fd351;
	}
	shl.b32 	%r268, %r21, 20;
	add.s32 	%r269, %r268, %r23;
	mov.b64 	%fd673, {%r22, %r269};
	{
	.reg .b32 %temp; 
	mov.b64 	{%temp, %r270}, %fd44;
	}
	mov.b32 	%f627, %r270;
	abs.f32 	%f63, %f627;
	setp.lt.f32 	%p108, %f63, 0f4086232B;
	@%p108 bra 	$L__BB0_64;
	setp.lt.f64 	%p109, %fd44, 0d0000000000000000;
	add.f64 	%fd352, %fd44, 0d7FF0000000000000;
	selp.f64 	%fd673, 0d0000000000000000, %fd352, %p109;
	setp.geu.f32 	%p110, %f63, 0f40874800;
	@%p110 bra 	$L__BB0_64;
	shr.u32 	%r271, %r21, 31;
	add.s32 	%r272, %r21, %r271;
	shr.s32 	%r273, %r272, 1;
	shl.b32 	%r274, %r273, 20;
	add.s32 	%r275, %r23, %r274;
	mov.b64 	%fd353, {%r22, %r275};
	sub.s32 	%r276, %r21, %r273;
	shl.b32 	%r277, %r276, 20;
	add.s32 	%r278, %r277, 1072693248;
	mov.b32 	%r279, 0;
	mov.b64 	%fd354, {%r279, %r278};
	mul.f64 	%fd673, %fd354, %fd353;
$L__BB0_64:
	mul.f64 	%fd355, %fd673, 0d3FD9884529D8EA4D;
	cvt.rn.f32.f64 	%f628, %fd355;
	cvt.f64.f32 	%fd356, %f628;
	add.f64 	%fd357, %fd356, 0d3F50624DD2F1A9FC;
	mul.f64 	%fd358, %fd357, 0d3EE4F8B588E368F1;
	cvt.rn.f32.f64 	%f629, %fd358;
	cvt.f64.f32 	%fd674, %f629;
$L__BB0_65:
	add.f64 	%fd359, %fd672, %fd674;
	cvt.f64.f32 	%fd360, %f43;
	mul.f64 	%fd361, %fd359, %fd360;
	fma.rn.f64 	%fd675, %fd361, %fd27, %fd675;
	add.f64 	%fd362, %fd36, 0d3FB999999999999A;
	cvt.rn.f32.f64 	%f1307, %fd362;
	setp.le.f32 	%p111, %f1307, 0f42480000;
	@%p111 bra 	$L__BB0_41;
$L__BB0_66:
	add.f32 	%f1305, %f6, %f1305;
	setp.gtu.f32 	%p112, %f1305, %f5;
	@%p112 bra 	$L__BB0_67;
	bra.uni 	$L__BB0_34;
$L__BB0_67:
	mov.b32 	%r497, 1;
	mov.f64 	%fd695, 0d3FF0000000000000;
$L__BB0_68:
	setp.eq.s32 	%p113, %r497, 6;
	@%p113 bra 	$L__BB0_172;
	mul.wide.u32 	%rd14, %r497, 4;
	add.s64 	%rd15, %rd1, %rd14;
	ld.local.f32 	%f66, [%rd15];
	setp.leu.f32 	%p114, %f66, %f1;
	mov.f32 	%f1311, %f4;
	@%p114 bra 	$L__BB0_74;
	sub.f32 	%f630, %f66, %f1;
	div.rn.f32 	%f631, %f630, %f2;
	min.f32 	%f67, %f631, 0f41400000;
	cvt.f64.f32 	%fd54, %f67;
	neg.f64 	%fd364, %fd54;
	fma.rn.f64 	%fd365, %fd54, 0dBFF71547652B82FE, 0d4338000000000000;
	{
	.reg .b32 %temp; 
	mov.b64 	{%r25, %temp}, %fd365;
	}
	mov.f64 	%fd366, 0dC338000000000000;
	add.rn.f64 	%fd367, %fd365, %fd366;
	fma.rn.f64 	%fd368, %fd367, 0dBFE62E42FEFA39EF, %fd364;
	fma.rn.f64 	%fd369, %fd367, 0dBC7ABC9E3B39803F, %fd368;
	fma.rn.f64 	%fd370, %fd369, 0d3E5ADE1569CE2BDF, 0d3E928AF3FCA213EA;
	fma.rn.f64 	%fd371, %fd370, %fd369, 0d3EC71DEE62401315;
	fma.rn.f64 	%fd372, %fd371, %fd369, 0d3EFA01997C89EB71;
	fma.rn.f64 	%fd373, %fd372, %fd369, 0d3F2A01A014761F65;
	fma.rn.f64 	%fd374, %fd373, %fd369, 0d3F56C16C1852B7AF;
	fma.rn.f64 	%fd375, %fd374, %fd369, 0d3F81111111122322;
	fma.rn.f64 	%fd376, %fd375, %fd369, 0d3FA55555555502A1;
	fma.rn.f64 	%fd377, %fd376, %fd369, 0d3FC5555555555511;
	fma.rn.f64 	%fd378, %fd377, %fd369, 0d3FE000000000000B;
	fma.rn.f64 	%fd379, %fd378, %fd369, 0d3FF0000000000000;
	fma.rn.f64 	%fd380, %fd379, %fd369, 0d3FF0000000000000;
	{
	.reg .b32 %temp; 
	mov.b64 	{%r26, %temp}, %fd380;
	}
	{
	.reg .b32 %temp; 
	mov.b64 	{%temp, %r27}, %fd380;
	}
	shl.b32 	%r281, %r25, 20;
	add.s32 	%r282, %r281, %r27;
	mov.b64 	%fd677, {%r26, %r282};
	{
	.reg .b32 %temp; 
	mov.b64 	{%temp, %r283}, %fd364;
	}
	mov.b32 	%f632, %r283;
	abs.f32 	%f68, %f632;
	setp.lt.f32 	%p115, %f68, 0f4086232B;
	@%p115 bra 	$L__BB0_73;
	setp.gt.f32 	%p116, %f67, 0f00000000;
	mov.f64 	%fd381, 0d7FF0000000000000;
	sub.f64 	%fd382, %fd381, %fd54;
	selp.f64 	%fd677, 0d0000000000000000, %fd382, %p116;
	setp.geu.f32 	%p117, %f68, 0f40874800;
	@%p117 bra 	$L__BB0_73;
	shr.u32 	%r284, %r25, 31;
	add.s32 	%r285, %r25, %r284;
	shr.s32 	%r286, %r285, 1;
	shl.b32 	%r287, %r286, 20;
	add.s32 	%r288, %r27, %r287;
	mov.b64 	%fd383, {%r26, %r288};
	sub.s32 	%r289, %r25, %r286;
	shl.b32 	%r290, %r289, 20;
	add.s32 	%r291, %r290, 1072693248;
	mov.b32 	%r292, 0;
	mov.b64 	%fd384, {%r292, %r291};
	mul.f64 	%fd677, %fd384, %fd383;
$L__BB0_73:
	cvt.f64.f32 	%fd385, %f4;
	mul.f64 	%fd386, %fd677, %fd385;
	cvt.rn.f32.f64 	%f1311, %fd386;
$L__BB0_74:
	cvt.f64.f32 	%fd388, %f1311;
	setp.leu.f64 	%p118, %fd388, 0d3F847AE147AE147B;
	mov.f64 	%fd694, 0d0000000000000000;
	@%p118 bra 	$L__BB0_171;
	add.s64 	%rd17, %rd2, %rd14;
	ld.local.f32 	%f71, [%rd17];
	cvt.f64.f32 	%fd390, %f71;
	add.s64 	%rd18, %rd3, %rd14;
	ld.local.f32 	%f72, [%rd18];
	cvt.f64.f32 	%fd59, %f72;
	mul.f64 	%fd60, %fd59, 0d4018000000000000;
	sub.f64 	%fd391, %fd390, %fd60;
	max.f64 	%fd392, %fd391, 0d3FF0000000000000;
	cvt.rn.f32.f64 	%f1312, %fd392;
	add.f64 	%fd393, %fd60, %fd390;
	min.f64 	%fd394, %fd393, 0d4049000000000000;
	cvt.rn.f32.f64 	%f74, %fd394;
	setp.gtu.f32 	%p119, %f1312, %f74;
	@%p119 bra 	$L__BB0_171;
	mul.f64 	%fd396, %fd59, 0d401921FB67EACAE5;
	mul.f64 	%fd397, %fd396, %fd59;
	sqrt.rn.f64 	%fd398, %fd397;
	rcp.rn.f64 	%fd61, %fd398;
	mov.f64 	%fd694, 0d0000000000000000;
$L__BB0_77:
	sub.f32 	%f76, %f1312, %f71;
	abs.f32 	%f633, %f76;
	cvt.f64.f32 	%fd400, %f633;
	setp.leu.f64 	%p120, %fd60, %fd400;
	mov.f64 	%fd680, 0d0000000000000000;
	@%p120 bra 	$L__BB0_87;
	div.rn.f32 	%f77, %f76, %f72;
	abs.f32 	%f78, %f77;
	setp.eq.f32 	%p121, %f77, 0f3F800000;
	mov.f32 	%f1313, 0f3F800000;
	@%p121 bra 	$L__BB0_83;
	setp.num.f32 	%p122, %f78, %f78;
	@%p122 bra 	$L__BB0_81;
	mov.f32 	%f692, 0f40000000;
	add.rn.f32 	%f1313, %f77, %f692;
	bra.uni 	$L__BB0_83;
$L__BB0_81:
	abs.f32 	%f635, %f77;
	setp.lt.f32 	%p123, %f635, 0f00800000;
	mul.f32 	%f637, %f635, 0f4B800000;
	selp.f32 	%f638, %f637, %f635, %p123;
	mov.b32 	%r293, %f638;
	add.s32 	%r294, %r293, -1060439283;
	and.b32  	%r295, %r294, -8388608;
	sub.s32 	%r296, %r293, %r295;
	mov.b32 	%f639, %r296;
	cvt.rn.f32.s32 	%f640, %r295;
	selp.f32 	%f641, 0fC1C00000, 0f00000000, %p123;
	fma.rn.f32 	%f642, %f640, 0f34000000, %f641;
	add.f32 	%f643, %f639, 0fBF800000;
	add.f32 	%f644, %f639, 0f3F800000;
	rcp.approx.ftz.f32 	%f645, %f644;
	add.f32 	%f646, %f643, %f643;
	mul.f32 	%f647, %f646, %f645;
	mul.f32 	%f648, %f647, %f647;
	neg.f32 	%f649, %f647;
	sub.f32 	%f650, %f643, %f647;
	add.f32 	%f651, %f650, %f650;
	fma.rn.f32 	%f652, %f649, %f643, %f651;
	mul.rn.f32 	%f653, %f645, %f652;
	fma.rn.f32 	%f654, %f648, 0f3A2C32E4, 0f3B52E7DB;
	fma.rn.f32 	%f655, %f654, %f648, 0f3C93BB73;
	fma.rn.f32 	%f656, %f655, %f648, 0f3DF6384F;
	mul.rn.f32 	%f657, %f656, %f648;
	fma.rn.f32 	%f658, %f647, 0f3FB8AA3B, %f642;
	mul.f32 	%f659, %f657, 0f40400000;
	sub.f32 	%f660, %f642, %f658;
	fma.rn.f32 	%f661, %f647, 0f3FB8AA3B, %f660;
	fma.rn.f32 	%f662, %f653, 0f3FB8AA3B, %f661;
	fma.rn.f32 	%f663, %f647, 0f32A55E34, %f662;
	fma.rn.f32 	%f664, %f659, %f653, %f663;
	fma.rn.f32 	%f665, %f657, %f647, %f664;
	add.rn.f32 	%f666, %f658, %f665;
	mov.f32 	%f667, 0f40000000;
	mul.rn.f32 	%f668, %f666, %f667;
	cvt.rni.f32.f32 	%f669, %f668;
	sub.f32 	%f670, %f668, %f669;
	neg.f32 	%f671, %f668;
	fma.rn.f32 	%f672, %f666, 0f40000000, %f671;
	neg.f32 	%f673, %f658;
	add.rn.f32 	%f674, %f666, %f673;
	neg.f32 	%f675, %f674;
	add.rn.f32 	%f676, %f665, %f675;
	fma.rn.f32 	%f677, %f676, 0f40000000, %f672;
	add.f32 	%f678, %f670, %f677;
	setp.gt.f32 	%p124, %f669, 0f00000000;
	selp.b32 	%r297, 0, -2097152000, %p124;
	setp.neu.f32 	%p125, %f77, 0f00000000;
	setp.neu.f32 	%p126, %f635, 0f7F800000;
	setp.lt.f32 	%p127, %f668, 0f00000000;
	selp.f32 	%f679, 0f00000000, 0f7F800000, %p127;
	abs.f32 	%f680, %f668;
	setp.gt.f32 	%p128, %f680, 0f43180000;
	cvt.rzi.s32.f32 	%r298, %f669;
	shl.b32 	%r299, %r298, 23;
	sub.s32 	%r300, %r299, %r297;
	mov.b32 	%f681, %r300;
	add.s32 	%r301, %r297, 2130706432;
	mov.b32 	%f682, %r301;
	fma.rn.f32 	%f683, %f678, 0f391FCB8E, 0f3AAF85ED;
	fma.rn.f32 	%f684, %f683, %f678, 0f3C1D9856;
	fma.rn.f32 	%f685, %f684, %f678, 0f3D6357BB;
	fma.rn.f32 	%f686, %f685, %f678, 0f3E75FDEC;
	fma.rn.f32 	%f687, %f686, %f678, 0f3F317218;
	fma.rn.f32 	%f688, %f687, %f678, 0f3F800000;
	mul.f32 	%f689, %f688, %f682;
	mul.f32 	%f690, %f689, %f681;
	selp.f32 	%f1313, %f679, %f690, %p128;
	and.pred  	%p129, %p125, %p126;
	@%p129 bra 	$L__BB0_83;
	add.f32 	%f691, %f77, %f77;
	mov.b32 	%r302, %f691;
	and.b32  	%r303, %r302, 2147483647;
	mov.b32 	%f1313, %r303;
$L__BB0_83:
	cvt.f64.f32 	%fd401, %f1313;
	mul.f64 	%fd63, %fd401, 0dBFE0000000000000;
	fma.rn.f64 	%fd402, %fd63, 0d3FF71547652B82FE, 0d4338000000000000;
	{
	.reg .b32 %temp; 
	mov.b64 	{%r28, %temp}, %fd402;
	}
	mov.f64 	%fd403, 0dC338000000000000;
	add.rn.f64 	%fd404, %fd402, %fd403;
	fma.rn.f64 	%fd405, %fd404, 0dBFE62E42FEFA39EF, %fd63;
	fma.rn.f64 	%fd406, %fd404, 0dBC7ABC9E3B39803F, %fd405;
	fma.rn.f64 	%fd407, %fd406, 0d3E5ADE1569CE2BDF, 0d3E928AF3FCA213EA;
	fma.rn.f64 	%fd408, %fd407, %fd406, 0d3EC71DEE62401315;
	fma.rn.f64 	%fd409, %fd408, %fd406, 0d3EFA01997C89EB71;
	fma.rn.f64 	%fd410, %fd409, %fd406, 0d3F2A01A014761F65;
	fma.rn.f64 	%fd411, %fd410, %fd406, 0d3F56C16C1852B7AF;
	fma.rn.f64 	%fd412, %fd411, %fd406, 0d3F81111111122322;
	fma.rn.f64 	%fd413, %fd412, %fd406, 0d3FA55555555502A1;
	fma.rn.f64 	%fd414, %fd413, %fd406, 0d3FC5555555555511;
	fma.rn.f64 	%fd415, %fd414, %fd406, 0d3FE000000000000B;
	fma.rn.f64 	%fd416, %fd415, %fd406, 0d3FF0000000000000;
	fma.rn.f64 	%fd417, %fd416, %fd406, 0d3FF0000000000000;
	{
	.reg .b32 %temp; 
	mov.b64 	{%r29, %temp}, %fd417;
	}
	{
	.reg .b32 %temp; 
	mov.b64 	{%temp, %r30}, %fd417;
	}
	shl.b32 	%r304, %r28, 20;
	add.s32 	%r305, %r304, %r30;
	mov.b64 	%fd679, {%r29, %r305};
	{
	.reg .b32 %temp; 
	mov.b64 	{%temp, %r306}, %fd63;
	}
	mov.b32 	%f693, %r306;
	abs.f32 	%f83, %f693;
	setp.lt.f32 	%p130, %f83, 0f4086232B;
	@%p130 bra 	$L__BB0_86;
	setp.lt.f64 	%p131, %fd63, 0d0000000000000000;
	add.f64 	%fd418, %fd63, 0d7FF0000000000000;
	selp.f64 	%fd679, 0d0000000000000000, %fd418, %p131;
	setp.geu.f32 	%p132, %f83, 0f40874800;
	@%p132 bra 	$L__BB0_86;
	shr.u32 	%r307, %r28, 31;
	add.s32 	%r308, %r28, %r307;
	shr.s32 	%r309, %r308, 1;
	shl.b32 	%r310, %r309, 20;
	add.s32 	%r311, %r30, %r310;
	mov.b64 	%fd419, {%r29, %r311};
	sub.s32 	%r312, %r28, %r309;
	shl.b32 	%r313, %r312, 20;
	add.s32 	%r314, %r313, 1072693248;
	mov.b32 	%r315, 0;
	mov.b64 	%fd420, {%r315, %r314};
	mul.f64 	%fd679, %fd420, %fd419;
$L__BB0_86:
	mul.f64 	%fd421, %fd61, %fd679;
	cvt.rn.f32.f64 	%f694, %fd421;
	cvt.f64.f32 	%fd680, %f694;
$L__BB0_87:
	setp.gt.f32 	%p133, %f1312, 0f40A00000;
	selp.f32 	%f695, 0f3F800000, 0f00000000, %p133;
	cvt.f64.f32 	%fd423, %f695;
	mul.f64 	%fd424, %fd423, 0d3FB45F2D4E8DB8F2;
	mul.f64 	%fd425, %fd424, 0d402D1EB851EB851F;
	mul.f64 	%fd70, %fd425, %fd680;
	cvt.f64.f32 	%fd71, %f1312;
	add.f64 	%fd426, %fd71, 0d3FF4A3D70A3D70A4;
	cvt.rn.f32.f64 	%f84, %fd426;
	div.rn.f32 	%f696, %f84, %f1311;
	cvt.f64.f32 	%fd427, %f696;
	min.f64 	%fd428, %fd427, 0d402E000000000000;
	cvt.rn.f32.f64 	%f697, %fd428;
	fma.rn.f32 	%f698, %f697, 0f3BBB989D, 0f3F000000;
	cvt.sat.f32.f32 	%f699, %f698;
	mov.f32 	%f700, 0f4B400001;
	mov.f32 	%f701, 0f437C0000;
	fma.rm.f32 	%f702, %f699, %f701, %f700;
	add.f32 	%f703, %f702, 0fCB40007F;
	neg.f32 	%f704, %f703;
	fma.rn.f32 	%f705, %f697, 0f3FB8AA3B, %f704;
	fma.rn.f32 	%f706, %f697, 0f32A57060, %f705;
	mov.b32 	%r316, %f702;
	shl.b32 	%r317, %r316, 23;
	mov.b32 	%f707, %r317;
	ex2.approx.ftz.f32 	%f708, %f706;
	mul.f32 	%f709, %f708, %f707;
	cvt.f64.f32 	%fd429, %f709;
	add.f64 	%fd430, %fd429, 0d3FF0000000000000;
	rcp.rn.f64 	%fd431, %fd430;
	cvt.rn.f32.f64 	%f85, %fd431;
	setp.le.f32 	%p134, %f85, 0f00000000;
	mov.f64 	%fd681, 0d0000000000000000;
	@%p134 bra 	$L__BB0_100;
	abs.f32 	%f86, %f84;
	setp.lt.f32 	%p135, %f86, 0f00800000;
	mul.f32 	%f711, %f86, 0f4B800000;
	selp.f32 	%f712, %f711, %f86, %p135;
	selp.f32 	%f713, 0fC1C00000, 0f00000000, %p135;
	mov.b32 	%r318, %f712;
	add.s32 	%r319, %r318, -1060439283;
	and.b32  	%r320, %r319, -8388608;
	sub.s32 	%r321, %r318, %r320;
	mov.b32 	%f714, %r321;
	cvt.rn.f32.s32 	%f715, %r320;
	fma.rn.f32 	%f716, %f715, 0f34000000, %f713;
	add.f32 	%f717, %f714, 0fBF800000;
	add.f32 	%f718, %f714, 0f3F800000;
	rcp.approx.ftz.f32 	%f719, %f718;
	add.f32 	%f720, %f717, %f717;
	mul.f32 	%f721, %f720, %f719;
	mul.f32 	%f722, %f721, %f721;
	sub.f32 	%f723, %f717, %f721;
	add.f32 	%f724, %f723, %f723;
	neg.f32 	%f725, %f721;
	fma.rn.f32 	%f726, %f725, %f717, %f724;
	mul.rn.f32 	%f727, %f719, %f726;
	fma.rn.f32 	%f728, %f722, 0f3A2C32E4, 0f3B52E7DB;
	fma.rn.f32 	%f729, %f728, %f722, 0f3C93BB73;
	fma.rn.f32 	%f730, %f729, %f722, 0f3DF6384F;
	mul.rn.f32 	%f731, %f730, %f722;
	fma.rn.f32 	%f732, %f721, 0f3FB8AA3B, %f716;
	sub.f32 	%f733, %f716, %f732;
	fma.rn.f32 	%f734, %f721, 0f3FB8AA3B, %f733;
	fma.rn.f32 	%f735, %f727, 0f3FB8AA3B, %f734;
	fma.rn.f32 	%f736, %f721, 0f32A55E34, %f735;
	mul.f32 	%f737, %f731, 0f40400000;
	fma.rn.f32 	%f738, %f737, %f727, %f736;
	fma.rn.f32 	%f739, %f731, %f721, %f738;
	add.rn.f32 	%f87, %f732, %f739;
	neg.f32 	%f740, %f732;
	add.rn.f32 	%f741, %f87, %f740;
	neg.f32 	%f742, %f741;
	add.rn.f32 	%f88, %f739, %f742;
	setp.eq.f32 	%p136, %f84, 0f3F800000;
	mov.f32 	%f1314, 0f3F800000;
	@%p136 bra 	$L__BB0_93;
	setp.num.f32 	%p137, %f86, %f86;
	@%p137 bra 	$L__BB0_91;
	mov.f32 	%f764, 0f40000000;
	add.rn.f32 	%f1314, %f84, %f764;
	bra.uni 	$L__BB0_93;
$L__BB0_91:
	mov.f32 	%f743, 0f40000000;
	mul.rn.f32 	%f744, %f87, %f743;
	cvt.rni.f32.f32 	%f745, %f744;
	sub.f32 	%f746, %f744, %f745;
	neg.f32 	%f747, %f744;
	fma.rn.f32 	%f748, %f87, 0f40000000, %f747;
	fma.rn.f32 	%f749, %f88, 0f40000000, %f748;
	add.f32 	%f750, %f746, %f749;
	setp.gt.f32 	%p138, %f745, 0f00000000;
	selp.b32 	%r322, 0, -2097152000, %p138;
	setp.neu.f32 	%p139, %f84, 0f00000000;
	setp.neu.f32 	%p140, %f86, 0f7F800000;
	setp.lt.f32 	%p141, %f744, 0f00000000;
	selp.f32 	%f751, 0f00000000, 0f7F800000, %p141;
	abs.f32 	%f752, %f744;
	setp.gt.f32 	%p142, %f752, 0f43180000;
	cvt.rzi.s32.f32 	%r323, %f745;
	shl.b32 	%r324, %r323, 23;
	sub.s32 	%r325, %r324, %r322;
	mov.b32 	%f753, %r325;
	add.s32 	%r326, %r322, 2130706432;
	mov.b32 	%f754, %r326;
	fma.rn.f32 	%f755, %f750, 0f391FCB8E, 0f3AAF85ED;
	fma.rn.f32 	%f756, %f755, %f750, 0f3C1D9856;
	fma.rn.f32 	%f757, %f756, %f750, 0f3D6357BB;
	fma.rn.f32 	%f758, %f757, %f750, 0f3E75FDEC;
	fma.rn.f32 	%f759, %f758, %f750, 0f3F317218;
	fma.rn.f32 	%f760, %f759, %f750, 0f3F800000;
	mul.f32 	%f761, %f760, %f754;
	mul.f32 	%f762, %f761, %f753;
	selp.f32 	%f1314, %f751, %f762, %p142;
	and.pred  	%p143, %p139, %p140;
	@%p143 bra 	$L__BB0_93;
	add.f32 	%f763, %f84, %f84;
	mov.b32 	%r327, %f763;
	and.b32  	%r328, %r327, 2147483647;
	mov.b32 	%f1314, %r328;
$L__BB0_93:
	cvt.f64.f32 	%fd433, %f84;
	div.rn.f32 	%f765, %f11, %f1314;
	mov.f64 	%fd434, 0dC004A3D70A3D70A4;
	div.rn.f64 	%fd435, %fd434, %fd433;
	add.f64 	%fd436, %fd435, 0d3FF0000000000000;
	cvt.rn.f32.f64 	%f766, %fd436;
	add.f32 	%f767, %f765, %f766;
	max.f32 	%f768, %f767, 0f00000000;
	sqrt.rn.f32 	%f769, %f768;
	mov.f64 	%fd437, 0dBFF4A3D70A3D70A4;
	div.rn.f64 	%fd438, %fd437, %fd433;
	add.f64 	%fd439, %fd438, 0d3FF0000000000000;
	cvt.rn.f32.f64 	%f770, %fd439;
	mul.f32 	%f93, %f769, %f770;
	setp.le.f32 	%p144, %f93, 0f00000000;
	@%p144 bra 	$L__BB0_100;
	mov.f32 	%f772, 0f40800000;
	mul.rn.f32 	%f773, %f87, %f772;
	neg.f32 	%f774, %f773;
	fma.rn.f32 	%f775, %f87, 0f40800000, %f774;
	fma.rn.f32 	%f776, %f88, 0f40800000, %f775;
	cvt.rni.f32.f32 	%f777, %f773;
	sub.f32 	%f778, %f773, %f777;
	add.f32 	%f779, %f778, %f776;
	fma.rn.f32 	%f780, %f779, 0f391FCB8E, 0f3AAF85ED;
	fma.rn.f32 	%f781, %f780, %f779, 0f3C1D9856;
	fma.rn.f32 	%f782, %f781, %f779, 0f3D6357BB;
	fma.rn.f32 	%f783, %f782, %f779, 0f3E75FDEC;
	fma.rn.f32 	%f784, %f783, %f779, 0f3F317218;
	fma.rn.f32 	%f785, %f784, %f779, 0f3F800000;
	cvt.rzi.s32.f32 	%r329, %f777;
	setp.gt.f32 	%p146, %f777, 0f00000000;
	selp.b32 	%r330, 0, -2097152000, %p146;
	add.s32 	%r331, %r330, 2130706432;
	mov.b32 	%f786, %r331;
	mul.f32 	%f787, %f785, %f786;
	shl.b32 	%r332, %r329, 23;
	sub.s32 	%r333, %r332, %r330;
	mov.b32 	%f788, %r333;
	mul.f32 	%f789, %f787, %f788;
	abs.f32 	%f790, %f773;
	setp.gt.f32 	%p147, %f790, 0f43180000;
	setp.lt.f32 	%p148, %f773, 0f00000000;
	selp.f32 	%f791, 0f00000000, 0f7F800000, %p148;
	selp.f32 	%f94, %f791, %f789, %p147;
	mov.f32 	%f1315, 0f3F800000;
	@%p136 bra 	$L__BB0_99;
	setp.num.f32 	%p149, %f86, %f86;
	@%p149 bra 	$L__BB0_97;
	mov.f32 	%f793, 0f40800000;
	add.rn.f32 	%f1315, %f84, %f793;
	bra.uni 	$L__BB0_99;
$L__BB0_97:
	setp.neu.f32 	%p150, %f84, 0f00000000;
	setp.neu.f32 	%p151, %f86, 0f7F800000;
	and.pred  	%p152, %p150, %p151;
	mov.f32 	%f1315, %f94;
	@%p152 bra 	$L__BB0_99;
	add.f32 	%f792, %f84, %f84;
	mov.b32 	%r334, %f792;
	and.b32  	%r335, %r334, 2147483647;
	mov.b32 	%f1315, %r335;
$L__BB0_99:
	cvt.f64.f32 	%fd440, %f1315;
	mul.f64 	%fd441, %fd7, %fd440;
	cvt.f64.f32 	%fd442, %f85;
	mul.f64 	%fd443, %fd441, %fd442;
	cvt.f64.f32 	%fd444, %f93;
	mul.f64 	%fd445, %fd443, %fd444;
	cvt.rn.f32.f64 	%f794, %fd445;
	cvt.f64.f32 	%fd681, %f794;
$L__BB0_100:
	add.f32 	%f98, %f1312, 0fC0C00000;
	abs.f32 	%f99, %f98;
	setp.geu.f32 	%p153, %f99, 0f40C00000;
	mov.f64 	%fd683, 0d3E45798EE0000000;
	@%p153 bra 	$L__BB0_108;
	setp.eq.f32 	%p154, %f98, 0f3F800000;
	mov.f32 	%f1316, 0f3F800000;
	@%p154 bra 	$L__BB0_104;
	setp.lt.f32 	%p155, %f99, 0f00800000;
	mul.f32 	%f796, %f99, 0f4B800000;
	selp.f32 	%f797, %f796, %f99, %p155;
	mov.b32 	%r336, %f797;
	add.s32 	%r337, %r336, -1060439283;
	and.b32  	%r338, %r337, -8388608;
	sub.s32 	%r339, %r336, %r338;
	mov.b32 	%f798, %r339;
	cvt.rn.f32.s32 	%f799, %r338;
	selp.f32 	%f800, 0fC1C00000, 0f00000000, %p155;
	fma.rn.f32 	%f801, %f799, 0f34000000, %f800;
	add.f32 	%f802, %f798, 0fBF800000;
	add.f32 	%f803, %f798, 0f3F800000;
	rcp.approx.ftz.f32 	%f804, %f803;
	add.f32 	%f805, %f802, %f802;
	mul.f32 	%f806, %f805, %f804;
	mul.f32 	%f807, %f806, %f806;
	neg.f32 	%f808, %f806;
	sub.f32 	%f809, %f802, %f806;
	add.f32 	%f810, %f809, %f809;
	fma.rn.f32 	%f811, %f808, %f802, %f810;
	mul.rn.f32 	%f812, %f804, %f811;
	fma.rn.f32 	%f813, %f807, 0f3A2C32E4, 0f3B52E7DB;
	fma.rn.f32 	%f814, %f813, %f807, 0f3C93BB73;
	fma.rn.f32 	%f815, %f814, %f807, 0f3DF6384F;
	mul.rn.f32 	%f816, %f815, %f807;
	fma.rn.f32 	%f817, %f806, 0f3FB8AA3B, %f801;
	mul.f32 	%f818, %f816, 0f40400000;
	sub.f32 	%f819, %f801, %f817;
	fma.rn.f32 	%f820, %f806, 0f3FB8AA3B, %f819;
	fma.rn.f32 	%f821, %f812, 0f3FB8AA3B, %f820;
	fma.rn.f32 	%f822, %f806, 0f32A55E34, %f821;
	fma.rn.f32 	%f823, %f818, %f812, %f822;
	fma.rn.f32 	%f824, %f816, %f806, %f823;
	add.rn.f32 	%f825, %f817, %f824;
	mov.f32 	%f826, 0f40000000;
	mul.rn.f32 	%f827, %f825, %f826;
	cvt.rni.f32.f32 	%f828, %f827;
	sub.f32 	%f829, %f827, %f828;
	neg.f32 	%f830, %f827;
	fma.rn.f32 	%f831, %f825, 0f40000000, %f830;
	neg.f32 	%f832, %f817;
	add.rn.f32 	%f833, %f825, %f832;
	neg.f32 	%f834, %f833;
	add.rn.f32 	%f835, %f824, %f834;
	fma.rn.f32 	%f836, %f835, 0f40000000, %f831;
	add.f32 	%f837, %f829, %f836;
	setp.gt.f32 	%p156, %f828, 0f00000000;
	selp.b32 	%r340, 0, -2097152000, %p156;
	setp.neu.f32 	%p157, %f98, 0f00000000;
	setp.lt.f32 	%p158, %f827, 0f00000000;
	selp.f32 	%f838, 0f00000000, 0f7F800000, %p158;
	abs.f32 	%f839, %f827;
	setp.gt.f32 	%p159, %f839, 0f43180000;
	cvt.rzi.s32.f32 	%r341, %f828;
	shl.b32 	%r342, %r341, 23;
	sub.s32 	%r343, %r342, %r340;
	mov.b32 	%f840, %r343;
	add.s32 	%r344, %r340, 2130706432;
	mov.b32 	%f841, %r344;
	fma.rn.f32 	%f842, %f837, 0f391FCB8E, 0f3AAF85ED;
	fma.rn.f32 	%f843, %f842, %f837, 0f3C1D9856;
	fma.rn.f32 	%f844, %f843, %f837, 0f3D6357BB;
	fma.rn.f32 	%f845, %f844, %f837, 0f3E75FDEC;
	fma.rn.f32 	%f846, %f845, %f837, 0f3F317218;
	fma.rn.f32 	%f847, %f846, %f837, 0f3F800000;
	mul.f32 	%f848, %f847, %f841;
	mul.f32 	%f849, %f848, %f840;
	selp.f32 	%f1316, %f838, %f849, %p159;
	@%p157 bra 	$L__BB0_104;
	add.f32 	%f1316, %f98, %f98;
$L__BB0_104:
	cvt.f64.f32 	%fd447, %f1316;
	mul.f64 	%fd74, %fd447, 0dBFE0000000000000;
	fma.rn.f64 	%fd448, %fd74, 0d3FF71547652B82FE, 0d4338000000000000;
	{
	.reg .b32 %temp; 
	mov.b64 	{%r31, %temp}, %fd448;
	}
	mov.f64 	%fd449, 0dC338000000000000;
	add.rn.f64 	%fd450, %fd448, %fd449;
	fma.rn.f64 	%fd451, %fd450, 0dBFE62E42FEFA39EF, %fd74;
	fma.rn.f64 	%fd452, %fd450, 0dBC7ABC9E3B39803F, %fd451;
	fma.rn.f64 	%fd453, %fd452, 0d3E5ADE1569CE2BDF, 0d3E928AF3FCA213EA;
	fma.rn.f64 	%fd454, %fd453, %fd452, 0d3EC71DEE62401315;
	fma.rn.f64 	%fd455, %fd454, %fd452, 0d3EFA01997C89EB71;
	fma.rn.f64 	%fd456, %fd455, %fd452, 0d3F2A01A014761F65;
	fma.rn.f64 	%fd457, %fd456, %fd452, 0d3F56C16C1852B7AF;
	fma.rn.f64 	%fd458, %fd457, %fd452, 0d3F81111111122322;
	fma.rn.f64 	%fd459, %fd458, %fd452, 0d3FA55555555502A1;
	fma.rn.f64 	%fd460, %fd459, %fd452, 0d3FC5555555555511;
	fma.rn.f64 	%fd461, %fd460, %fd452, 0d3FE000000000000B;
	fma.rn.f64 	%fd462, %fd461, %fd452, 0d3FF0000000000000;
	fma.rn.f64 	%fd463, %fd462, %fd452, 0d3FF0000000000000;
	{
	.reg .b32 %temp; 
	mov.b64 	{%r32, %temp}, %fd463;
	}
	{
	.reg .b32 %temp; 
	mov.b64 	{%temp, %r33}, %fd463;
	}
	shl.b32 	%r345, %r31, 20;
	add.s32 	%r346, %r345, %r33;
	mov.b64 	%fd682, {%r32, %r346};
	{
	.reg .b32 %temp; 
	mov.b64 	{%temp, %r347}, %fd74;
	}
	mov.b32 	%f850, %r347;
	abs.f32 	%f103, %f850;
	setp.lt.f32 	%p160, %f103, 0f4086232B;
	@%p160 bra 	$L__BB0_107;
	setp.lt.f64 	%p161, %fd74, 0d0000000000000000;
	add.f64 	%fd464, %fd74, 0d7FF0000000000000;
	selp.f64 	%fd682, 0d0000000000000000, %fd464, %p161;
	setp.geu.f32 	%p162, %f103, 0f40874800;
	@%p162 bra 	$L__BB0_107;
	shr.u32 	%r348, %r31, 31;
	add.s32 	%r349, %r31, %r348;
	shr.s32 	%r350, %r349, 1;
	shl.b32 	%r351, %r350, 20;
	add.s32 	%r352, %r33, %r351;
	mov.b64 	%fd465, {%r32, %r352};
	sub.s32 	%r353, %r31, %r350;
	shl.b32 	%r354, %r353, 20;
	add.s32 	%r355, %r354, 1072693248;
	mov.b32 	%r356, 0;
	mov.b64 	%fd466, {%r356, %r355};
	mul.f64 	%fd682, %fd466, %fd465;
$L__BB0_107:
	mul.f64 	%fd467, %fd682, 0d3FD9884529D8EA4D;
	cvt.rn.f32.f64 	%f851, %fd467;
	cvt.f64.f32 	%fd468, %f851;
	add.f64 	%fd469, %fd468, 0d3F50624DD2F1A9FC;
	mul.f64 	%fd470, %fd469, 0d3EE4F8B588E368F1;
	cvt.rn.f32.f64 	%f852, %fd470;
	cvt.f64.f32 	%fd683, %f852;
$L__BB0_108:
	add.f64 	%fd472, %fd681, %fd683;
	mul.f64 	%fd473, %fd70, 0d3FB45F2D4E8DB8F2;
	mul.f64 	%fd474, %fd473, %fd472;
	mul.f32 	%f853, %f72, 0f3E800000;
	cvt.f64.f32 	%fd475, %f853;
	mul.f64 	%fd476, %fd474, %fd475;
	div.rn.f64 	%fd477, %fd476, 0d4018000000000000;
	add.f64 	%fd81, %fd694, %fd477;
	fma.rn.f64 	%fd478, %fd475, 0d3FE0000000000000, %fd71;
	cvt.rn.f32.f64 	%f104, %fd478;
	sub.f32 	%f105, %f104, %f71;
	abs.f32 	%f854, %f105;
	cvt.f64.f32 	%fd479, %f854;
	setp.leu.f64 	%p163, %fd60, %fd479;
	mov.f64 	%fd685, 0d0000000000000000;
	@%p163 bra 	$L__BB0_118;
	div.rn.f32 	%f106, %f105, %f72;
	abs.f32 	%f107, %f106;
	setp.eq.f32 	%p164, %f106, 0f3F800000;
	mov.f32 	%f1317, 0f3F800000;
	@%p164 bra 	$L__BB0_114;
	setp.num.f32 	%p165, %f107, %f107;
	@%p165 bra 	$L__BB0_112;
	mov.f32 	%f913, 0f40000000;
	add.rn.f32 	%f1317, %f106, %f913;
	bra.uni 	$L__BB0_114;
$L__BB0_112:
	abs.f32 	%f856, %f106;
	setp.lt.f32 	%p166, %f856, 0f00800000;
	mul.f32 	%f858, %f856, 0f4B800000;
	selp.f32 	%f859, %f858, %f856, %p166;
	mov.b32 	%r357, %f859;
	add.s32 	%r358, %r357, -1060439283;
	and.b32  	%r359, %r358, -8388608;
	sub.s32 	%r360, %r357, %r359;
	mov.b32 	%f860, %r360;
	cvt.rn.f32.s32 	%f861, %r359;
	selp.f32 	%f862, 0fC1C00000, 0f00000000, %p166;
	fma.rn.f32 	%f863, %f861, 0f34000000, %f862;
	add.f32 	%f864, %f860, 0fBF800000;
	add.f32 	%f865, %f860, 0f3F800000;
	rcp.approx.ftz.f32 	%f866, %f865;
	add.f32 	%f867, %f864, %f864;
	mul.f32 	%f868, %f867, %f866;
	mul.f32 	%f869, %f868, %f868;
	neg.f32 	%f870, %f868;
	sub.f32 	%f871, %f864, %f868;
	add.f32 	%f872, %f871, %f871;
	fma.rn.f32 	%f873, %f870, %f864, %f872;
	mul.rn.f32 	%f874, %f866, %f873;
	fma.rn.f32 	%f875, %f869, 0f3A2C32E4, 0f3B52E7DB;
	fma.rn.f32 	%f876, %f875, %f869, 0f3C93BB73;
	fma.rn.f32 	%f877, %f876, %f869, 0f3DF6384F;
	mul.rn.f32 	%f878, %f877, %f869;
	fma.rn.f32 	%f879, %f868, 0f3FB8AA3B, %f863;
	mul.f32 	%f880, %f878, 0f40400000;
	sub.f32 	%f881, %f863, %f879;
	fma.rn.f32 	%f882, %f868, 0f3FB8AA3B, %f881;
	fma.rn.f32 	%f883, %f874, 0f3FB8AA3B, %f882;
	fma.rn.f32 	%f884, %f868, 0f32A55E34, %f883;
	fma.rn.f32 	%f885, %f880, %f874, %f884;
	fma.rn.f32 	%f886, %f878, %f868, %f885;
	add.rn.f32 	%f887, %f879, %f886;
	mov.f32 	%f888, 0f40000000;
	mul.rn.f32 	%f889, %f887, %f888;
	cvt.rni.f32.f32 	%f890, %f889;
	sub.f32 	%f891, %f889, %f890;
	neg.f32 	%f892, %f889;
	fma.rn.f32 	%f893, %f887, 0f40000000, %f892;
	neg.f32 	%f894, %f879;
	add.rn.f32 	%f895, %f887, %f894;
	neg.f32 	%f896, %f895;
	add.rn.f32 	%f897, %f886, %f896;
	fma.rn.f32 	%f898, %f897, 0f40000000, %f893;
	add.f32 	%f899, %f891, %f898;
	setp.gt.f32 	%p167, %f890, 0f00000000;
	selp.b32 	%r361, 0, -2097152000, %p167;
	setp.neu.f32 	%p168, %f106, 0f00000000;
	setp.neu.f32 	%p169, %f856, 0f7F800000;
	setp.lt.f32 	%p170, %f889, 0f00000000;
	selp.f32 	%f900, 0f00000000, 0f7F800000, %p170;
	abs.f32 	%f901, %f889;
	setp.gt.f32 	%p171, %f901, 0f43180000;
	cvt.rzi.s32.f32 	%r362, %f890;
	shl.b32 	%r363, %r362, 23;
	sub.s32 	%r364, %r363, %r361;
	mov.b32 	%f902, %r364;
	add.s32 	%r365, %r361, 2130706432;
	mov.b32 	%f903, %r365;
	fma.rn.f32 	%f904, %f899, 0f391FCB8E, 0f3AAF85ED;
	fma.rn.f32 	%f905, %f904, %f899, 0f3C1D9856;
	fma.rn.f32 	%f906, %f905, %f899, 0f3D6357BB;
	fma.rn.f32 	%f907, %f906, %f899, 0f3E75FDEC;
	fma.rn.f32 	%f908, %f907, %f899, 0f3F317218;
	fma.rn.f32 	%f909, %f908, %f899, 0f3F800000;
	mul.f32 	%f910, %f909, %f903;
	mul.f32 	%f911, %f910, %f902;
	selp.f32 	%f1317, %f900, %f911, %p171;
	and.pred  	%p172, %p168, %p169;
	@%p172 bra 	$L__BB0_114;
	add.f32 	%f912, %f106, %f106;
	mov.b32 	%r366, %f912;
	and.b32  	%r367, %r366, 2147483647;
	mov.b32 	%f1317, %r367;
$L__BB0_114:
	cvt.f64.f32 	%fd480, %f1317;
	mul.f64 	%fd82, %fd480, 0dBFE0000000000000;
	fma.rn.f64 	%fd481, %fd82, 0d3FF71547652B82FE, 0d4338000000000000;
	{
	.reg .b32 %temp; 
	mov.b64 	{%r34, %temp}, %fd481;
	}
	mov.f64 	%fd482, 0dC338000000000000;
	add.rn.f64 	%fd483, %fd481, %fd482;
	fma.rn.f64 	%fd484, %fd483, 0dBFE62E42FEFA39EF, %fd82;
	fma.rn.f64 	%fd485, %fd483, 0dBC7ABC9E3B39803F, %fd484;
	fma.rn.f64 	%fd486, %fd485, 0d3E5ADE1569CE2BDF, 0d3E928AF3FCA213EA;
	fma.rn.f64 	%fd487, %fd486, %fd485, 0d3EC71DEE62401315;
	fma.rn.f64 	%fd488, %fd487, %fd485, 0d3EFA01997C89EB71;
	fma.rn.f64 	%fd489, %fd488, %fd485, 0d3F2A01A014761F65;
	fma.rn.f64 	%fd490, %fd489, %fd485, 0d3F56C16C1852B7AF;
	fma.rn.f64 	%fd491, %fd490, %fd485, 0d3F81111111122322;
	fma.rn.f64 	%fd492, %fd491, %fd485, 0d3FA55555555502A1;
	fma.rn.f64 	%fd493, %fd492, %fd485, 0d3FC5555555555511;
	fma.rn.f64 	%fd494, %fd493, %fd485, 0d3FE000000000000B;
	fma.rn.f64 	%fd495, %fd494, %fd485, 0d3FF0000000000000;
	fma.rn.f64 	%fd496, %fd495, %fd485, 0d3FF0000000000000;
	{
	.reg .b32 %temp; 
	mov.b64 	{%r35, %temp}, %fd496;
	}
	{
	.reg .b32 %temp; 
	mov.b64 	{%temp, %r36}, %fd496;
	}
	shl.b32 	%r368, %r34, 20;
	add.s32 	%r369, %r368, %r36;
	mov.b64 	%fd684, {%r35, %r369};
	{
	.reg .b32 %temp; 
	mov.b64 	{%temp, %r370}, %fd82;
	}
	mov.b32 	%f914, %r370;
	abs.f32 	%f112, %f914;
	setp.lt.f32 	%p173, %f112, 0f4086232B;
	@%p173 bra 	$L__BB0_117;
	setp.lt.f64 	%p174, %fd82, 0d0000000000000000;
	add.f64 	%fd497, %fd82, 0d7FF0000000000000;
	selp.f64 	%fd684, 0d0000000000000000, %fd497, %p174;
	setp.geu.f32 	%p175, %f112, 0f40874800;
	@%p175 bra 	$L__BB0_117;
	shr.u32 	%r371, %r34, 31;
	add.s32 	%r372, %r34, %r371;
	shr.s32 	%r373, %r372, 1;
	shl.b32 	%r374, %r373, 20;
	add.s32 	%r375, %r36, %r374;
	mov.b64 	%fd498, {%r35, %r375};
	sub.s32 	%r376, %r34, %r373;
	shl.b32 	%r377, %r376, 20;
	add.s32 	%r378, %r377, 1072693248;
	mov.b32 	%r379, 0;
	mov.b64 	%fd499, {%r379, %r378};
	mul.f64 	%fd684, %fd499, %fd498;
$L__BB0_117:
	mul.f64 	%fd500, %fd61, %fd684;
	cvt.rn.f32.f64 	%f915, %fd500;
	cvt.f64.f32 	%fd685, %f915;
$L__BB0_118:
	setp.gt.f32 	%p176, %f104, 0f40A00000;
	selp.f32 	%f916, 0f3F800000, 0f00000000, %p176;
	cvt.f64.f32 	%fd502, %f916;
	mul.f64 	%fd503, %fd502, 0d3FB45F2D4E8DB8F2;
	mul.f64 	%fd504, %fd503, 0d402D1EB851EB851F;
	mul.f64 	%fd89, %fd504, %fd685;
	cvt.f64.f32 	%fd90, %f104;
	add.f64 	%fd505, %fd90, 0d3FF4A3D70A3D70A4;
	cvt.rn.f32.f64 	%f113, %fd505;
	div.rn.f32 	%f917, %f113, %f1311;
	cvt.f64.f32 	%fd506, %f917;
	min.f64 	%fd507, %fd506, 0d402E000000000000;
	cvt.rn.f32.f64 	%f918, %fd507;
	fma.rn.f32 	%f919, %f918, 0f3BBB989D, 0f3F000000;
	cvt.sat.f32.f32 	%f920, %f919;
	mov.f32 	%f921, 0f4B400001;
	mov.f32 	%f922, 0f437C0000;
	fma.rm.f32 	%f923, %f920, %f922, %f921;
	add.f32 	%f924, %f923, 0fCB40007F;
	neg.f32 	%f925, %f924;
	fma.rn.f32 	%f926, %f918, 0f3FB8AA3B, %f925;
	fma.rn.f32 	%f927, %f918, 0f32A57060, %f926;
	mov.b32 	%r380, %f923;
	shl.b32 	%r381, %r380, 23;
	mov.b32 	%f928, %r381;
	ex2.approx.ftz.f32 	%f929, %f927;
	mul.f32 	%f930, %f929, %f928;
	cvt.f64.f32 	%fd508, %f930;
	add.f64 	%fd509, %fd508, 0d3FF0000000000000;
	rcp.rn.f64 	%fd510, %fd509;
	cvt.rn.f32.f64 	%f114, %fd510;
	setp.le.f32 	%p177, %f114, 0f00000000;
	mov.f64 	%fd686, 0d0000000000000000;
	@%p177 bra 	$L__BB0_131;
	abs.f32 	%f115, %f113;
	setp.lt.f32 	%p178, %f115, 0f00800000;
	mul.f32 	%f932, %f115, 0f4B800000;
	selp.f32 	%f933, %f932, %f115, %p178;
	selp.f32 	%f934, 0fC1C00000, 0f00000000, %p178;
	mov.b32 	%r382, %f933;
	add.s32 	%r383, %r382, -1060439283;
	and.b32  	%r384, %r383, -8388608;
	sub.s32 	%r385, %r382, %r384;
	mov.b32 	%f935, %r385;
	cvt.rn.f32.s32 	%f936, %r384;
	fma.rn.f32 	%f937, %f936, 0f34000000, %f934;
	add.f32 	%f938, %f935, 0fBF800000;
	add.f32 	%f939, %f935, 0f3F800000;
	rcp.approx.ftz.f32 	%f940, %f939;
	add.f32 	%f941, %f938, %f938;
	mul.f32 	%f942, %f941, %f940;
	mul.f32 	%f943, %f942, %f942;
	sub.f32 	%f944, %f938, %f942;
	add.f32 	%f945, %f944, %f944;
	neg.f32 	%f946, %f942;
	fma.rn.f32 	%f947, %f946, %f938, %f945;
	mul.rn.f32 	%f948, %f940, %f947;
	fma.rn.f32 	%f949, %f943, 0f3A2C32E4, 0f3B52E7DB;
	fma.rn.f32 	%f950, %f949, %f943, 0f3C93BB73;
	fma.rn.f32 	%f951, %f950, %f943, 0f3DF6384F;
	mul.rn.f32 	%f952, %f951, %f943;
	fma.rn.f32 	%f953, %f942, 0f3FB8AA3B, %f937;
	sub.f32 	%f954, %f937, %f953;
	fma.rn.f32 	%f955, %f942, 0f3FB8AA3B, %f954;
	fma.rn.f32 	%f956, %f948, 0f3FB8AA3B, %f955;
	fma.rn.f32 	%f957, %f942, 0f32A55E34, %f956;
	mul.f32 	%f958, %f952, 0f40400000;
	fma.rn.f32 	%f959, %f958, %f948, %f957;
	fma.rn.f32 	%f960, %f952, %f942, %f959;
	add.rn.f32 	%f116, %f953, %f960;
	neg.f32 	%f961, %f953;
	add.rn.f32 	%f962, %f116, %f961;
	neg.f32 	%f963, %f962;
	add.rn.f32 	%f117, %f960, %f963;
	setp.eq.f32 	%p179, %f113, 0f3F800000;
	mov.f32 	%f1318, 0f3F800000;
	@%p179 bra 	$L__BB0_124;
	setp.num.f32 	%p180, %f115, %f115;
	@%p180 bra 	$L__BB0_122;
	mov.f32 	%f985, 0f40000000;
	add.rn.f32 	%f1318, %f113, %f985;
	bra.uni 	$L__BB0_124;
$L__BB0_122:
	mov.f32 	%f964, 0f40000000;
	mul.rn.f32 	%f965, %f116, %f964;
	cvt.rni.f32.f32 	%f966, %f965;
	sub.f32 	%f967, %f965, %f966;
	neg.f32 	%f968, %f965;
	fma.rn.f32 	%f969, %f116, 0f40000000, %f968;
	fma.rn.f32 	%f970, %f117, 0f40000000, %f969;
	add.f32 	%f971, %f967, %f970;
	setp.gt.f32 	%p181, %f966, 0f00000000;
	selp.b32 	%r386, 0, -2097152000, %p181;
	setp.neu.f32 	%p182, %f113, 0f00000000;
	setp.neu.f32 	%p183, %f115, 0f7F800000;
	setp.lt.f32 	%p184, %f965, 0f00000000;
	selp.f32 	%f972, 0f00000000, 0f7F800000, %p184;
	abs.f32 	%f973, %f965;
	setp.gt.f32 	%p185, %f973, 0f43180000;
	cvt.rzi.s32.f32 	%r387, %f966;
	shl.b32 	%r388, %r387, 23;
	sub.s32 	%r389, %r388, %r386;
	mov.b32 	%f974, %r389;
	add.s32 	%r390, %r386, 2130706432;
	mov.b32 	%f975, %r390;
	fma.rn.f32 	%f976, %f971, 0f391FCB8E, 0f3AAF85ED;
	fma.rn.f32 	%f977, %f976, %f971, 0f3C1D9856;
	fma.rn.f32 	%f978, %f977, %f971, 0f3D6357BB;
	fma.rn.f32 	%f979, %f978, %f971, 0f3E75FDEC;
	fma.rn.f32 	%f980, %f979, %f971, 0f3F317218;
	fma.rn.f32 	%f981, %f980, %f971, 0f3F800000;
	mul.f32 	%f982, %f981, %f975;
	mul.f32 	%f983, %f982, %f974;
	selp.f32 	%f1318, %f972, %f983, %p185;
	and.pred  	%p186, %p182, %p183;
	@%p186 bra 	$L__BB0_124;
	add.f32 	%f984, %f113, %f113;
	mov.b32 	%r391, %f984;
	and.b32  	%r392, %r391, 2147483647;
	mov.b32 	%f1318, %r392;
$L__BB0_124:
	cvt.f64.f32 	%fd512, %f113;
	div.rn.f32 	%f986, %f11, %f1318;
	mov.f64 	%fd513, 0dC004A3D70A3D70A4;
	div.rn.f64 	%fd514, %fd513, %fd512;
	add.f64 	%fd515, %fd514, 0d3FF0000000000000;
	cvt.rn.f32.f64 	%f987, %fd515;
	add.f32 	%f988, %f986, %f987;
	max.f32 	%f989, %f988, 0f00000000;
	sqrt.rn.f32 	%f990, %f989;
	mov.f64 	%fd516, 0dBFF4A3D70A3D70A4;
	div.rn.f64 	%fd517, %fd516, %fd512;
	add.f64 	%fd518, %fd517, 0d3FF0000000000000;
	cvt.rn.f32.f64 	%f991, %fd518;
	mul.f32 	%f122, %f990, %f991;
	setp.le.f32 	%p187, %f122, 0f00000000;
	@%p187 bra 	$L__BB0_131;
	mov.f32 	%f993, 0f40800000;
	mul.rn.f32 	%f994, %f116, %f993;
	neg.f32 	%f995, %f994;
	fma.rn.f32 	%f996, %f116, 0f40800000, %f995;
	fma.rn.f32 	%f997, %f117, 0f40800000, %f996;
	cvt.rni.f32.f32 	%f998, %f994;
	sub.f32 	%f999, %f994, %f998;
	add.f32 	%f1000, %f999, %f997;
	fma.rn.f32 	%f1001, %f1000, 0f391FCB8E, 0f3AAF85ED;
	fma.rn.f32 	%f1002, %f1001, %f1000, 0f3C1D9856;
	fma.rn.f32 	%f1003, %f1002, %f1000, 0f3D6357BB;
	fma.rn.f32 	%f1004, %f1003, %f1000, 0f3E75FDEC;
	fma.rn.f32 	%f1005, %f1004, %f1000, 0f3F317218;
	fma.rn.f32 	%f1006, %f1005, %f1000, 0f3F800000;
	cvt.rzi.s32.f32 	%r393, %f998;
	setp.gt.f32 	%p189, %f998, 0f00000000;
	selp.b32 	%r394, 0, -2097152000, %p189;
	add.s32 	%r395, %r394, 2130706432;
	mov.b32 	%f1007, %r395;
	mul.f32 	%f1008, %f1006, %f1007;
	shl.b32 	%r396, %r393, 23;
	sub.s32 	%r397, %r396, %r394;
	mov.b32 	%f1009, %r397;
	mul.f32 	%f1010, %f1008, %f1009;
	abs.f32 	%f1011, %f994;
	setp.gt.f32 	%p190, %f1011, 0f43180000;
	setp.lt.f32 	%p191, %f994, 0f00000000;
	selp.f32 	%f1012, 0f00000000, 0f7F800000, %p191;
	selp.f32 	%f123, %f1012, %f1010, %p190;
	mov.f32 	%f1319, 0f3F800000;
	@%p179 bra 	$L__BB0_130;
	setp.num.f32 	%p192, %f115, %f115;
	@%p192 bra 	$L__BB0_128;
	mov.f32 	%f1014, 0f40800000;
	add.rn.f32 	%f1319, %f113, %f1014;
	bra.uni 	$L__BB0_130;
$L__BB0_128:
	setp.neu.f32 	%p193, %f113, 0f00000000;
	setp.neu.f32 	%p194, %f115, 0f7F800000;
	and.pred  	%p195, %p193, %p194;
	mov.f32 	%f1319, %f123;
	@%p195 bra 	$L__BB0_130;
	add.f32 	%f1013, %f113, %f113;
	mov.b32 	%r398, %f1013;
	and.b32  	%r399, %r398, 2147483647;
	mov.b32 	%f1319, %r399;
$L__BB0_130:
	cvt.f64.f32 	%fd519, %f1319;
	mul.f64 	%fd520, %fd7, %fd519;
	cvt.f64.f32 	%fd521, %f114;
	mul.f64 	%fd522, %fd520, %fd521;
	cvt.f64.f32 	%fd523, %f122;
	mul.f64 	%fd524, %fd522, %fd523;
	cvt.rn.f32.f64 	%f1015, %fd524;
	cvt.f64.f32 	%fd686, %f1015;
$L__BB0_131:
	add.f32 	%f127, %f104, 0fC0C00000;
	abs.f32 	%f128, %f127;
	setp.geu.f32 	%p196, %f128, 0f40C00000;
	mov.f64 	%fd688, 0d3E45798EE0000000;
	@%p196 bra 	$L__BB0_139;
	setp.eq.f32 	%p197, %f127, 0f3F800000;
	mov.f32 	%f1320, 0f3F800000;
	@%p197 bra 	$L__BB0_135;
	setp.lt.f32 	%p198, %f128, 0f00800000;
	mul.f32 	%f1017, %f128, 0f4B800000;
	selp.f32 	%f1018, %f1017, %f128, %p198;
	mov.b32 	%r400, %f1018;
	add.s32 	%r401, %r400, -1060439283;
	and.b32  	%r402, %r401, -8388608;
	sub.s32 	%r403, %r400, %r402;
	mov.b32 	%f1019, %r403;
	cvt.rn.f32.s32 	%f1020, %r402;
	selp.f32 	%f1021, 0fC1C00000, 0f00000000, %p198;
	fma.rn.f32 	%f1022, %f1020, 0f34000000, %f1021;
	add.f32 	%f1023, %f1019, 0fBF800000;
	add.f32 	%f1024, %f1019, 0f3F800000;
	rcp.approx.ftz.f32 	%f1025, %f1024;
	add.f32 	%f1026, %f1023, %f1023;
	mul.f32 	%f1027, %f1026, %f1025;
	mul.f32 	%f1028, %f1027, %f1027;
	neg.f32 	%f1029, %f1027;
	sub.f32 	%f1030, %f1023, %f1027;
	add.f32 	%f1031, %f1030, %f1030;
	fma.rn.f32 	%f1032, %f1029, %f1023, %f1031;
	mul.rn.f32 	%f1033, %f1025, %f1032;
	fma.rn.f32 	%f1034, %f1028, 0f3A2C32E4, 0f3B52E7DB;
	fma.rn.f32 	%f1035, %f1034, %f1028, 0f3C93BB73;
	fma.rn.f32 	%f1036, %f1035, %f1028, 0f3DF6384F;
	mul.rn.f32 	%f1037, %f1036, %f1028;
	fma.rn.f32 	%f1038, %f1027, 0f3FB8AA3B, %f1022;
	mul.f32 	%f1039, %f1037, 0f40400000;
	sub.f32 	%f1040, %f1022, %f1038;
	fma.rn.f32 	%f1041, %f1027, 0f3FB8AA3B, %f1040;
	fma.rn.f32 	%f1042, %f1033, 0f3FB8AA3B, %f1041;
	fma.rn.f32 	%f1043, %f1027, 0f32A55E34, %f1042;
	fma.rn.f32 	%f1044, %f1039, %f1033, %f1043;
	fma.rn.f32 	%f1045, %f1037, %f1027, %f1044;
	add.rn.f32 	%f1046, %f1038, %f1045;
	mov.f32 	%f1047, 0f40000000;
	mul.rn.f32 	%f1048, %f1046, %f1047;
	cvt.rni.f32.f32 	%f1049, %f1048;
	sub.f32 	%f1050, %f1048, %f1049;
	neg.f32 	%f1051, %f1048;
	fma.rn.f32 	%f1052, %f1046, 0f40000000, %f1051;
	neg.f32 	%f1053, %f1038;
	add.rn.f32 	%f1054, %f1046, %f1053;
	neg.f32 	%f1055, %f1054;
	add.rn.f32 	%f1056, %f1045, %f1055;
	fma.rn.f32 	%f1057, %f1056, 0f40000000, %f1052;
	add.f32 	%f1058, %f1050, %f1057;
	setp.gt.f32 	%p199, %f1049, 0f00000000;
	selp.b32 	%r404, 0, -2097152000, %p199;
	setp.neu.f32 	%p200, %f127, 0f00000000;
	setp.lt.f32 	%p201, %f1048, 0f00000000;
	selp.f32 	%f1059, 0f00000000, 0f7F800000, %p201;
	abs.f32 	%f1060, %f1048;
	setp.gt.f32 	%p202, %f1060, 0f43180000;
	cvt.rzi.s32.f32 	%r405, %f1049;
	shl.b32 	%r406, %r405, 23;
	sub.s32 	%r407, %r406, %r404;
	mov.b32 	%f1061, %r407;
	add.s32 	%r408, %r404, 2130706432;
	mov.b32 	%f1062, %r408;
	fma.rn.f32 	%f1063, %f1058, 0f391FCB8E, 0f3AAF85ED;
	fma.rn.f32 	%f1064, %f1063, %f1058, 0f3C1D9856;
	fma.rn.f32 	%f1065, %f1064, %f1058, 0f3D6357BB;
	fma.rn.f32 	%f1066, %f1065, %f1058, 0f3E75FDEC;
	fma.rn.f32 	%f1067, %f1066, %f1058, 0f3F317218;
	fma.rn.f32 	%f1068, %f1067, %f1058, 0f3F800000;
	mul.f32 	%f1069, %f1068, %f1062;
	mul.f32 	%f1070, %f1069, %f1061;
	selp.f32 	%f1320, %f1059, %f1070, %p202;
	@%p200 bra 	$L__BB0_135;
	add.f32 	%f1320, %f127, %f127;
$L__BB0_135:
	cvt.f64.f32 	%fd526, %f1320;
	mul.f64 	%fd93, %fd526, 0dBFE0000000000000;
	fma.rn.f64 	%fd527, %fd93, 0d3FF71547652B82FE, 0d4338000000000000;
	{
	.reg .b32 %temp; 
	mov.b64 	{%r37, %temp}, %fd527;
	}
	mov.f64 	%fd528, 0dC338000000000000;
	add.rn.f64 	%fd529, %fd527, %fd528;
	fma.rn.f64 	%fd530, %fd529, 0dBFE62E42FEFA39EF, %fd93;
	fma.rn.f64 	%fd531, %fd529, 0dBC7ABC9E3B39803F, %fd530;
	fma.rn.f64 	%fd532, %fd531, 0d3E5ADE1569CE2BDF, 0d3E928AF3FCA213EA;
	fma.rn.f64 	%fd533, %fd532, %fd531, 0d3EC71DEE62401315;
	fma.rn.f64 	%fd534, %fd533, %fd531, 0d3EFA01997C89EB71;
	fma.rn.f64 	%fd535, %fd534, %fd531, 0d3F2A01A014761F65;
	fma.rn.f64 	%fd536, %fd535, %fd531, 0d3F56C16C1852B7AF;
	fma.rn.f64 	%fd537, %fd536, %fd531, 0d3F81111111122322;
	fma.rn.f64 	%fd538, %fd537, %fd531, 0d3FA55555555502A1;
	fma.rn.f64 	%fd539, %fd538, %fd531, 0d3FC5555555555511;
	fma.rn.f64 	%fd540, %fd539, %fd531, 0d3FE000000000000B;
	fma.rn.f64 	%fd541, %fd540, %fd531, 0d3FF0000000000000;
	fma.rn.f64 	%fd542, %fd541, %fd531, 0d3FF0000000000000;
	{
	.reg .b32 %temp; 
	mov.b64 	{%r38, %temp}, %fd542;
	}
	{
	.reg .b32 %temp; 
	mov.b64 	{%temp, %r39}, %fd542;
	}
	shl.b32 	%r409, %r37, 20;
	add.s32 	%r410, %r409, %r39;
	mov.b64 	%fd687, {%r38, %r410};
	{
	.reg .b32 %temp; 
	mov.b64 	{%temp, %r411}, %fd93;
	}
	mov.b32 	%f1071, %r411;
	abs.f32 	%f132, %f1071;
	setp.lt.f32 	%p203, %f132, 0f4086232B;
	@%p203 bra 	$L__BB0_138;
	setp.lt.f64 	%p204, %fd93, 0d0000000000000000;
	add.f64 	%fd543, %fd93, 0d7FF0000000000000;
	selp.f64 	%fd687, 0d0000000000000000, %fd543, %p204;
	setp.geu.f32 	%p205, %f132, 0f40874800;
	@%p205 bra 	$L__BB0_138;
	shr.u32 	%r412, %r37, 31;
	add.s32 	%r413, %r37, %r412;
	shr.s32 	%r414, %r413, 1;
	shl.b32 	%r415, %r414, 20;
	add.s32 	%r416, %r39, %r415;
	mov.b64 	%fd544, {%r38, %r416};
	sub.s32 	%r417, %r37, %r414;
	shl.b32 	%r418, %r417, 20;
	add.s32 	%r419, %r418, 1072693248;
	mov.b32 	%r420, 0;
	mov.b64 	%fd545, {%r420, %r419};
	mul.f64 	%fd687, %fd545, %fd544;
$L__BB0_138:
	mul.f64 	%fd546, %fd687, 0d3FD9884529D8EA4D;
	cvt.rn.f32.f64 	%f1072, %fd546;
	cvt.f64.f32 	%fd547, %f1072;
	add.f64 	%fd548, %fd547, 0d3F50624DD2F1A9FC;
	mul.f64 	%fd549, %fd548, 0d3EE4F8B588E368F1;
	cvt.rn.f32.f64 	%f1073, %fd549;
	cvt.f64.f32 	%fd688, %f1073;
$L__BB0_139:
	add.f64 	%fd551, %fd686, %fd688;
	mul.f64 	%fd552, %fd89, 0d3FB45F2D4E8DB8F2;
	mul.f64 	%fd553, %fd552, %fd551;
	mul.f32 	%f1074, %f72, 0f3E800000;
	mul.f32 	%f1075, %f1074, 0f40800000;
	cvt.f64.f32 	%fd554, %f1075;
	mul.f64 	%fd555, %fd553, %fd554;
	div.rn.f64 	%fd556, %fd555, 0d4018000000000000;
	add.f64 	%fd100, %fd81, %fd556;
	cvt.f64.f32 	%fd557, %f1074;
	fma.rn.f64 	%fd558, %fd557, 0d3FE0000000000000, %fd90;
	cvt.rn.f32.f64 	%f133, %fd558;
	sub.f32 	%f134, %f133, %f71;
	abs.f32 	%f1076, %f134;
	cvt.f64.f32 	%fd559, %f1076;
	setp.leu.f64 	%p206, %fd60, %fd559;
	mov.f64 	%fd690, 0d0000000000000000;
	@%p206 bra 	$L__BB0_149;
	div.rn.f32 	%f135, %f134, %f72;
	abs.f32 	%f136, %f135;
	setp.eq.f32 	%p207, %f135, 0f3F800000;
	mov.f32 	%f1321, 0f3F800000;
	@%p207 bra 	$L__BB0_145;
	setp.num.f32 	%p208, %f136, %f136;
	@%p208 bra 	$L__BB0_143;
	mov.f32 	%f1135, 0f40000000;
	add.rn.f32 	%f1321, %f135, %f1135;
	bra.uni 	$L__BB0_145;
$L__BB0_143:
	abs.f32 	%f1078, %f135;
	setp.lt.f32 	%p209, %f1078, 0f00800000;
	mul.f32 	%f1080, %f1078, 0f4B800000;
	selp.f32 	%f1081, %f1080, %f1078, %p209;
	mov.b32 	%r421, %f1081;
	add.s32 	%r422, %r421, -1060439283;
	and.b32  	%r423, %r422, -8388608;
	sub.s32 	%r424, %r421, %r423;
	mov.b32 	%f1082, %r424;
	cvt.rn.f32.s32 	%f1083, %r423;
	selp.f32 	%f1084, 0fC1C00000, 0f00000000, %p209;
	fma.rn.f32 	%f1085, %f1083, 0f34000000, %f1084;
	add.f32 	%f1086, %f1082, 0fBF800000;
	add.f32 	%f1087, %f1082, 0f3F800000;
	rcp.approx.ftz.f32 	%f1088, %f1087;
	add.f32 	%f1089, %f1086, %f1086;
	mul.f32 	%f1090, %f1089, %f1088;
	mul.f32 	%f1091, %f1090, %f1090;
	neg.f32 	%f1092, %f1090;
	sub.f32 	%f1093, %f1086, %f1090;
	add.f32 	%f1094, %f1093, %f1093;
	fma.rn.f32 	%f1095, %f1092, %f1086, %f1094;
	mul.rn.f32 	%f1096, %f1088, %f1095;
	fma.rn.f32 	%f1097, %f1091, 0f3A2C32E4, 0f3B52E7DB;
	fma.rn.f32 	%f1098, %f1097, %f1091, 0f3C93BB73;
	fma.rn.f32 	%f1099, %f1098, %f1091, 0f3DF6384F;
	mul.rn.f32 	%f1100, %f1099, %f1091;
	fma.rn.f32 	%f1101, %f1090, 0f3FB8AA3B, %f1085;
	mul.f32 	%f1102, %f1100, 0f40400000;
	sub.f32 	%f1103, %f1085, %f1101;
	fma.rn.f32 	%f1104, %f1090, 0f3FB8AA3B, %f1103;
	fma.rn.f32 	%f1105, %f1096, 0f3FB8AA3B, %f1104;
	fma.rn.f32 	%f1106, %f1090, 0f32A55E34, %f1105;
	fma.rn.f32 	%f1107, %f1102, %f1096, %f1106;
	fma.rn.f32 	%f1108, %f1100, %f1090, %f1107;
	add.rn.f32 	%f1109, %f1101, %f1108;
	mov.f32 	%f1110, 0f40000000;
	mul.rn.f32 	%f1111, %f1109, %f1110;
	cvt.rni.f32.f32 	%f1112, %f1111;
	sub.f32 	%f1113, %f1111, %f1112;
	neg.f32 	%f1114, %f1111;
	fma.rn.f32 	%f1115, %f1109, 0f40000000, %f1114;
	neg.f32 	%f1116, %f1101;
	add.rn.f32 	%f1117, %f1109, %f1116;
	neg.f32 	%f1118, %f1117;
	add.rn.f32 	%f1119, %f1108, %f1118;
	fma.rn.f32 	%f1120, %f1119, 0f40000000, %f1115;
	add.f32 	%f1121, %f1113, %f1120;
	setp.gt.f32 	%p210, %f1112, 0f00000000;
	selp.b32 	%r425, 0, -2097152000, %p210;
	setp.neu.f32 	%p211, %f135, 0f00000000;
	setp.neu.f32 	%p212, %f1078, 0f7F800000;
	setp.lt.f32 	%p213, %f1111, 0f00000000;
	selp.f32 	%f1122, 0f00000000, 0f7F800000, %p213;
	abs.f32 	%f1123, %f1111;
	setp.gt.f32 	%p214, %f1123, 0f43180000;
	cvt.rzi.s32.f32 	%r426, %f1112;
	shl.b32 	%r427, %r426, 23;
	sub.s32 	%r428, %r427, %r425;
	mov.b32 	%f1124, %r428;
	add.s32 	%r429, %r425, 2130706432;
	mov.b32 	%f1125, %r429;
	fma.rn.f32 	%f1126, %f1121, 0f391FCB8E, 0f3AAF85ED;
	fma.rn.f32 	%f1127, %f1126, %f1121, 0f3C1D9856;
	fma.rn.f32 	%f1128, %f1127, %f1121, 0f3D6357BB;
	fma.rn.f32 	%f1129, %f1128, %f1121, 0f3E75FDEC;
	fma.rn.f32 	%f1130, %f1129, %f1121, 0f3F317218;
	fma.rn.f32 	%f1131, %f1130, %f1121, 0f3F800000;
	mul.f32 	%f1132, %f1131, %f1125;
	mul.f32 	%f1133, %f1132, %f1124;
	selp.f32 	%f1321, %f1122, %f1133, %p214;
	and.pred  	%p215, %p211, %p212;
	@%p215 bra 	$L__BB0_145;
	add.f32 	%f1134, %f135, %f135;
	mov.b32 	%r430, %f1134;
	and.b32  	%r431, %r430, 2147483647;
	mov.b32 	%f1321, %r431;
$L__BB0_145:
	cvt.f64.f32 	%fd560, %f1321;
	mul.f64 	%fd101, %fd560, 0dBFE0000000000000;
	fma.rn.f64 	%fd561, %fd101, 0d3FF71547652B82FE, 0d4338000000000000;
	{
	.reg .b32 %temp; 
	mov.b64 	{%r40, %temp}, %fd561;
	}
	mov.f64 	%fd562, 0dC338000000000000;
	add.rn.f64 	%fd563, %fd561, %fd562;
	fma.rn.f64 	%fd564, %fd563, 0dBFE62E42FEFA39EF, %fd101;
	fma.rn.f64 	%fd565, %fd563, 0dBC7ABC9E3B39803F, %fd564;
	fma.rn.f64 	%fd566, %fd565, 0d3E5ADE1569CE2BDF, 0d3E928AF3FCA213EA;
	fma.rn.f64 	%fd567, %fd566, %fd565, 0d3EC71DEE62401315;
	fma.rn.f64 	%fd568, %fd567, %fd565, 0d3EFA01997C89EB71;
	fma.rn.f64 	%fd569, %fd568, %fd565, 0d3F2A01A014761F65;
	fma.rn.f64 	%fd570, %fd569, %fd565, 0d3F56C16C1852B7AF;
	fma.rn.f64 	%fd571, %fd570, %fd565, 0d3F81111111122322;
	fma.rn.f64 	%fd572, %fd571, %fd565, 0d3FA55555555502A1;
	fma.rn.f64 	%fd573, %fd572, %fd565, 0d3FC5555555555511;
	fma.rn.f64 	%fd574, %fd573, %fd565, 0d3FE000000000000B;
	fma.rn.f64 	%fd575, %fd574, %fd565, 0d3FF0000000000000;
	fma.rn.f64 	%fd576, %fd575, %fd565, 0d3FF0000000000000;
	{
	.reg .b32 %temp; 
	mov.b64 	{%r41, %temp}, %fd576;
	}
	{
	.reg .b32 %temp; 
	mov.b64 	{%temp, %r42}, %fd576;
	}
	shl.b32 	%r432, %r40, 20;
	add.s32 	%r433, %r432, %r42;
	mov.b64 	%fd689, {%r41, %r433};
	{
	.reg .b32 %temp; 
	mov.b64 	{%temp, %r434}, %fd101;
	}
	mov.b32 	%f1136, %r434;
	abs.f32 	%f141, %f1136;
	setp.lt.f32 	%p216, %f141, 0f4086232B;
	@%p216 bra 	$L__BB0_148;
	setp.lt.f64 	%p217, %fd101, 0d0000000000000000;
	add.f64 	%fd577, %fd101, 0d7FF0000000000000;
	selp.f64 	%fd689, 0d0000000000000000, %fd577, %p217;
	setp.geu.f32 	%p218, %f141, 0f40874800;
	@%p218 bra 	$L__BB0_148;
	shr.u32 	%r435, %r40, 31;
	add.s32 	%r436, %r40, %r435;
	shr.s32 	%r437, %r436, 1;
	shl.b32 	%r438, %r437, 20;
	add.s32 	%r439, %r42, %r438;
	mov.b64 	%fd578, {%r41, %r439};
	sub.s32 	%r440, %r40, %r437;
	shl.b32 	%r441, %r440, 20;
	add.s32 	%r442, %r441, 1072693248;
	mov.b32 	%r443, 0;
	mov.b64 	%fd579, {%r443, %r442};
	mul.f64 	%fd689, %fd579, %fd578;
$L__BB0_148:
	mul.f64 	%fd580, %fd61, %fd689;
	cvt.rn.f32.f64 	%f1137, %fd580;
	cvt.f64.f32 	%fd690, %f1137;
$L__BB0_149:
	setp.gt.f32 	%p219, %f133, 0f40A00000;
	selp.f32 	%f1138, 0f3F800000, 0f00000000, %p219;
	cvt.f64.f32 	%fd582, %f1138;
	mul.f64 	%fd583, %fd582, 0d3FB45F2D4E8DB8F2;
	mul.f64 	%fd584, %fd583, 0d402D1EB851EB851F;
	mul.f64 	%fd108, %fd584, %fd690;
	cvt.f64.f32 	%fd585, %f133;
	add.f64 	%fd586, %fd585, 0d3FF4A3D70A3D70A4;
	cvt.rn.f32.f64 	%f142, %fd586;
	div.rn.f32 	%f1139, %f142, %f1311;
	cvt.f64.f32 	%fd587, %f1139;
	min.f64 	%fd588, %fd587, 0d402E000000000000;
	cvt.rn.f32.f64 	%f1140, %fd588;
	fma.rn.f32 	%f1141, %f1140, 0f3BBB989D, 0f3F000000;
	cvt.sat.f32.f32 	%f1142, %f1141;
	mov.f32 	%f1143, 0f4B400001;
	mov.f32 	%f1144, 0f437C0000;
	fma.rm.f32 	%f1145, %f1142, %f1144, %f1143;
	add.f32 	%f1146, %f1145, 0fCB40007F;
	neg.f32 	%f1147, %f1146;
	fma.rn.f32 	%f1148, %f1140, 0f3FB8AA3B, %f1147;
	fma.rn.f32 	%f1149, %f1140, 0f32A57060, %f1148;
	mov.b32 	%r444, %f1145;
	shl.b32 	%r445, %r444, 23;
	mov.b32 	%f1150, %r445;
	ex2.approx.ftz.f32 	%f1151, %f1149;
	mul.f32 	%f1152, %f1151, %f1150;
	cvt.f64.f32 	%fd589, %f1152;
	add.f64 	%fd590, %fd589, 0d3FF0000000000000;
	rcp.rn.f64 	%fd591, %fd590;
	cvt.rn.f32.f64 	%f143, %fd591;
	setp.le.f32 	%p220, %f143, 0f00000000;
	mov.f64 	%fd691, 0d0000000000000000;
	@%p220 bra 	$L__BB0_162;
	abs.f32 	%f144, %f142;
	setp.lt.f32 	%p221, %f144, 0f00800000;
	mul.f32 	%f1154, %f144, 0f4B800000;
	selp.f32 	%f1155, %f1154, %f144, %p221;
	selp.f32 	%f1156, 0fC1C00000, 0f00000000, %p221;
	mov.b32 	%r446, %f1155;
	add.s32 	%r447, %r446, -1060439283;
	and.b32  	%r448, %r447, -8388608;
	sub.s32 	%r449, %r446, %r448;
	mov.b32 	%f1157, %r449;
	cvt.rn.f32.s32 	%f1158, %r448;
	fma.rn.f32 	%f1159, %f1158, 0f34000000, %f1156;
	add.f32 	%f1160, %f1157, 0fBF800000;
	add.f32 	%f1161, %f1157, 0f3F800000;
	rcp.approx.ftz.f32 	%f1162, %f1161;
	add.f32 	%f1163, %f1160, %f1160;
	mul.f32 	%f1164, %f1163, %f1162;
	mul.f32 	%f1165, %f1164, %f1164;
	sub.f32 	%f1166, %f1160, %f1164;
	add.f32 	%f1167, %f1166, %f1166;
	neg.f32 	%f1168, %f1164;
	fma.rn.f32 	%f1169, %f1168, %f1160, %f1167;
	mul.rn.f32 	%f1170, %f1162, %f1169;
	fma.rn.f32 	%f1171, %f1165, 0f3A2C32E4, 0f3B52E7DB;
	fma.rn.f32 	%f1172, %f1171, %f1165, 0f3C93BB73;
	fma.rn.f32 	%f1173, %f1172, %f1165, 0f3DF6384F;
	mul.rn.f32 	%f1174, %f1173, %f1165;
	fma.rn.f32 	%f1175, %f1164, 0f3FB8AA3B, %f1159;
	sub.f32 	%f1176, %f1159, %f1175;
	fma.rn.f32 	%f1177, %f1164, 0f3FB8AA3B, %f1176;
	fma.rn.f32 	%f1178, %f1170, 0f3FB8AA3B, %f1177;
	fma.rn.f32 	%f1179, %f1164, 0f32A55E34, %f1178;
	mul.f32 	%f1180, %f1174, 0f40400000;
	fma.rn.f32 	%f1181, %f1180, %f1170, %f1179;
	fma.rn.f32 	%f1182, %f1174, %f1164, %f1181;
	add.rn.f32 	%f145, %f1175, %f1182;
	neg.f32 	%f1183, %f1175;
	add.rn.f32 	%f1184, %f145, %f1183;
	neg.f32 	%f1185, %f1184;
	add.rn.f32 	%f146, %f1182, %f1185;
	setp.eq.f32 	%p222, %f142, 0f3F800000;
	mov.f32 	%f1322, 0f3F800000;
	@%p222 bra 	$L__BB0_155;
	setp.num.f32 	%p223, %f144, %f144;
	@%p223 bra 	$L__BB0_153;
	mov.f32 	%f1207, 0f40000000;
	add.rn.f32 	%f1322, %f142, %f1207;
	bra.uni 	$L__BB0_155;
$L__BB0_153:
	mov.f32 	%f1186, 0f40000000;
	mul.rn.f32 	%f1187, %f145, %f1186;
	cvt.rni.f32.f32 	%f1188, %f1187;
	sub.f32 	%f1189, %f1187, %f1188;
	neg.f32 	%f1190, %f1187;
	fma.rn.f32 	%f1191, %f145, 0f40000000, %f1190;
	fma.rn.f32 	%f1192, %f146, 0f40000000, %f1191;
	add.f32 	%f1193, %f1189, %f1192;
	setp.gt.f32 	%p224, %f1188, 0f00000000;
	selp.b32 	%r450, 0, -2097152000, %p224;
	setp.neu.f32 	%p225, %f142, 0f00000000;
	setp.neu.f32 	%p226, %f144, 0f7F800000;
	setp.lt.f32 	%p227, %f1187, 0f00000000;
	selp.f32 	%f1194, 0f00000000, 0f7F800000, %p227;
	abs.f32 	%f1195, %f1187;
	setp.gt.f32 	%p228, %f1195, 0f43180000;
	cvt.rzi.s32.f32 	%r451, %f1188;
	shl.b32 	%r452, %r451, 23;
	sub.s32 	%r453, %r452, %r450;
	mov.b32 	%f1196, %r453;
	add.s32 	%r454, %r450, 2130706432;
	mov.b32 	%f1197, %r454;
	fma.rn.f32 	%f1198, %f1193, 0f391FCB8E, 0f3AAF85ED;
	fma.rn.f32 	%f1199, %f1198, %f1193, 0f3C1D9856;
	fma.rn.f32 	%f1200, %f1199, %f1193, 0f3D6357BB;
	fma.rn.f32 	%f1201, %f1200, %f1193, 0f3E75FDEC;
	fma.rn.f32 	%f1202, %f1201, %f1193, 0f3F317218;
	fma.rn.f32 	%f1203, %f1202, %f1193, 0f3F800000;
	mul.f32 	%f1204, %f1203, %f1197;
	mul.f32 	%f1205, %f1204, %f1196;
	selp.f32 	%f1322, %f1194, %f1205, %p228;
	and.pred  	%p229, %p225, %p226;
	@%p229 bra 	$L__BB0_155;
	add.f32 	%f1206, %f142, %f142;
	mov.b32 	%r455, %f1206;
	and.b32  	%r456, %r455, 2147483647;
	mov.b32 	%f1322, %r456;
$L__BB0_155:
	cvt.f64.f32 	%fd593, %f142;
	div.rn.f32 	%f1208, %f11, %f1322;
	mov.f64 	%fd594, 0dC004A3D70A3D70A4;
	div.rn.f64 	%fd595, %fd594, %fd593;
	add.f64 	%fd596, %fd595, 0d3FF0000000000000;
	cvt.rn.f32.f64 	%f1209, %fd596;
	add.f32 	%f1210, %f1208, %f1209;
	max.f32 	%f1211, %f1210, 0f00000000;
	sqrt.rn.f32 	%f1212, %f1211;
	mov.f64 	%fd597, 0dBFF4A3D70A3D70A4;
	div.rn.f64 	%fd598, %fd597, %fd593;
	add.f64 	%fd599, %fd598, 0d3FF0000000000000;
	cvt.rn.f32.f64 	%f1213, %fd599;
	mul.f32 	%f151, %f1212, %f1213;
	setp.le.f32 	%p230, %f151, 0f00000000;
	@%p230 bra 	$L__BB0_162;
	mov.f32 	%f1215, 0f40800000;
	mul.rn.f32 	%f1216, %f145, %f1215;
	neg.f32 	%f1217, %f1216;
	fma.rn.f32 	%f1218, %f145, 0f40800000, %f1217;
	fma.rn.f32 	%f1219, %f146, 0f40800000, %f1218;
	cvt.rni.f32.f32 	%f1220, %f1216;
	sub.f32 	%f1221, %f1216, %f1220;
	add.f32 	%f1222, %f1221, %f1219;
	fma.rn.f32 	%f1223, %f1222, 0f391FCB8E, 0f3AAF85ED;
	fma.rn.f32 	%f1224, %f1223, %f1222, 0f3C1D9856;
	fma.rn.f32 	%f1225, %f1224, %f1222, 0f3D6357BB;
	fma.rn.f32 	%f1226, %f1225, %f1222, 0f3E75FDEC;
	fma.rn.f32 	%f1227, %f1226, %f1222, 0f3F317218;
	fma.rn.f32 	%f1228, %f1227, %f1222, 0f3F800000;
	cvt.rzi.s32.f32 	%r457, %f1220;
	setp.gt.f32 	%p232, %f1220, 0f00000000;
	selp.b32 	%r458, 0, -2097152000, %p232;
	add.s32 	%r459, %r458, 2130706432;
	mov.b32 	%f1229, %r459;
	mul.f32 	%f1230, %f1228, %f1229;
	shl.b32 	%r460, %r457, 23;
	sub.s32 	%r461, %r460, %r458;
	mov.b32 	%f1231, %r461;
	mul.f32 	%f1232, %f1230, %f1231;
	abs.f32 	%f1233, %f1216;
	setp.gt.f32 	%p233, %f1233, 0f43180000;
	setp.lt.f32 	%p234, %f1216, 0f00000000;
	selp.f32 	%f1234, 0f00000000, 0f7F800000, %p234;
	selp.f32 	%f152, %f1234, %f1232, %p233;
	mov.f32 	%f1323, 0f3F800000;
	@%p222 bra 	$L__BB0_161;
	setp.num.f32 	%p235, %f144, %f144;
	@%p235 bra 	$L__BB0_159;
	mov.f32 	%f1236, 0f40800000;
	add.rn.f32 	%f1323, %f142, %f1236;
	bra.uni 	$L__BB0_161;
$L__BB0_159:
	setp.neu.f32 	%p236, %f142, 0f00000000;
	setp.neu.f32 	%p237, %f144, 0f7F800000;
	and.pred  	%p238, %p236, %p237;
	mov.f32 	%f1323, %f152;
	@%p238 bra 	$L__BB0_161;
	add.f32 	%f1235, %f142, %f142;
	mov.b32 	%r462, %f1235;
	and.b32  	%r463, %r462, 2147483647;
	mov.b32 	%f1323, %r463;
$L__BB0_161:
	cvt.f64.f32 	%fd600, %f1323;
	mul.f64 	%fd601, %fd7, %fd600;
	cvt.f64.f32 	%fd602, %f143;
	mul.f64 	%fd603, %fd601, %fd602;
	cvt.f64.f32 	%fd604, %f151;
	mul.f64 	%fd605, %fd603, %fd604;
	cvt.rn.f32.f64 	%f1237, %fd605;
	cvt.f64.f32 	%fd691, %f1237;
$L__BB0_162:
	add.f32 	%f156, %f133, 0fC0C00000;
	abs.f32 	%f157, %f156;
	setp.geu.f32 	%p239, %f157, 0f40C00000;
	mov.f64 	%fd693, 0d3E45798EE0000000;
	@%p239 bra 	$L__BB0_170;
	setp.eq.f32 	%p240, %f156, 0f3F800000;
	mov.f32 	%f1324, 0f3F800000;
	@%p240 bra 	$L__BB0_166;
	setp.lt.f32 	%p241, %f157, 0f00800000;
	mul.f32 	%f1239, %f157, 0f4B800000;
	selp.f32 	%f1240, %f1239, %f157, %p241;
	mov.b32 	%r464, %f1240;
	add.s32 	%r465, %r464, -1060439283;
	and.b32  	%r466, %r465, -8388608;
	sub.s32 	%r467, %r464, %r466;
	mov.b32 	%f1241, %r467;
	cvt.rn.f32.s32 	%f1242, %r466;
	selp.f32 	%f1243, 0fC1C00000, 0f00000000, %p241;
	fma.rn.f32 	%f1244, %f1242, 0f34000000, %f1243;
	add.f32 	%f1245, %f1241, 0fBF800000;
	add.f32 	%f1246, %f1241, 0f3F800000;
	rcp.approx.ftz.f32 	%f1247, %f1246;
	add.f32 	%f1248, %f1245, %f1245;
	mul.f32 	%f1249, %f1248, %f1247;
	mul.f32 	%f1250, %f1249, %f1249;
	neg.f32 	%f1251, %f1249;
	sub.f32 	%f1252, %f1245, %f1249;
	add.f32 	%f1253, %f1252, %f1252;
	fma.rn.f32 	%f1254, %f1251, %f1245, %f1253;
	mul.rn.f32 	%f1255, %f1247, %f1254;
	fma.rn.f32 	%f1256, %f1250, 0f3A2C32E4, 0f3B52E7DB;
	fma.rn.f32 	%f1257, %f1256, %f1250, 0f3C93BB73;
	fma.rn.f32 	%f1258, %f1257, %f1250, 0f3DF6384F;
	mul.rn.f32 	%f1259, %f1258, %f1250;
	fma.rn.f32 	%f1260, %f1249, 0f3FB8AA3B, %f1244;
	mul.f32 	%f1261, %f1259, 0f40400000;
	sub.f32 	%f1262, %f1244, %f1260;
	fma.rn.f32 	%f1263, %f1249, 0f3FB8AA3B, %f1262;
	fma.rn.f32 	%f1264, %f1255, 0f3FB8AA3B, %f1263;
	fma.rn.f32 	%f1265, %f1249, 0f32A55E34, %f1264;
	fma.rn.f32 	%f1266, %f1261, %f1255, %f1265;
	fma.rn.f32 	%f1267, %f1259, %f1249, %f1266;
	add.rn.f32 	%f1268, %f1260, %f1267;
	mov.f32 	%f1269, 0f40000000;
	mul.rn.f32 	%f1270, %f1268, %f1269;
	cvt.rni.f32.f32 	%f1271, %f1270;
	sub.f32 	%f1272, %f1270, %f1271;
	neg.f32 	%f1273, %f1270;
	fma.rn.f32 	%f1274, %f1268, 0f40000000, %f1273;
	neg.f32 	%f1275, %f1260;
	add.rn.f32 	%f1276, %f1268, %f1275;
	neg.f32 	%f1277, %f1276;
	add.rn.f32 	%f1278, %f1267, %f1277;
	fma.rn.f32 	%f1279, %f1278, 0f40000000, %f1274;
	add.f32 	%f1280, %f1272, %f1279;
	setp.gt.f32 	%p242, %f1271, 0f00000000;
	selp.b32 	%r468, 0, -2097152000, %p242;
	setp.neu.f32 	%p243, %f156, 0f00000000;
	setp.lt.f32 	%p244, %f1270, 0f00000000;
	selp.f32 	%f1281, 0f00000000, 0f7F800000, %p244;
	abs.f32 	%f1282, %f1270;
	setp.gt.f32 	%p245, %f1282, 0f43180000;
	cvt.rzi.s32.f32 	%r469, %f1271;
	shl.b32 	%r470, %r469, 23;
	sub.s32 	%r471, %r470, %r468;
	mov.b32 	%f1283, %r471;
	add.s32 	%r472, %r468, 2130706432;
	mov.b32 	%f1284, %r472;
	fma.rn.f32 	%f1285, %f1280, 0f391FCB8E, 0f3AAF85ED;
	fma.rn.f32 	%f1286, %f1285, %f1280, 0f3C1D9856;
	fma.rn.f32 	%f1287, %f1286, %f1280, 0f3D6357BB;
	fma.rn.f32 	%f1288, %f1287, %f1280, 0f3E75FDEC;
	fma.rn.f32 	%f1289, %f1288, %f1280, 0f3F317218;
	fma.rn.f32 	%f1290, %f1289, %f1280, 0f3F800000;
	mul.f32 	%f1291, %f1290, %f1284;
	mul.f32 	%f1292, %f1291, %f1283;
	selp.f32 	%f1324, %f1281, %f1292, %p245;
	@%p243 bra 	$L__BB0_166;
	add.f32 	%f1324, %f156, %f156;
$L__BB0_166:
	cvt.f64.f32 	%fd607, %f1324;
	mul.f64 	%fd111, %fd607, 0dBFE0000000000000;
	fma.rn.f64 	%fd608, %fd111, 0d3FF71547652B82FE, 0d4338000000000000;
	{
	.reg .b32 %temp; 
	mov.b64 	{%r43, %temp}, %fd608;
	}
	mov.f64 	%fd609, 0dC338000000000000;
	add.rn.f64 	%fd610, %fd608, %fd609;
	fma.rn.f64 	%fd611, %fd610, 0dBFE62E42FEFA39EF, %fd111;
	fma.rn.f64 	%fd612, %fd610, 0dBC7ABC9E3B39803F, %fd611;
	fma.rn.f64 	%fd613, %fd612, 0d3E5ADE1569CE2BDF, 0d3E928AF3FCA213EA;
	fma.rn.f64 	%fd614, %fd613, %fd612, 0d3EC71DEE62401315;
	fma.rn.f64 	%fd615, %fd614, %fd612, 0d3EFA01997C89EB71;
	fma.rn.f64 	%fd616, %fd615, %fd612, 0d3F2A01A014761F65;
	fma.rn.f64 	%fd617, %fd616, %fd612, 0d3F56C16C1852B7AF;
	fma.rn.f64 	%fd618, %fd617, %fd612, 0d3F81111111122322;
	fma.rn.f64 	%fd619, %fd618, %fd612, 0d3FA55555555502A1;
	fma.rn.f64 	%fd620, %fd619, %fd612, 0d3FC5555555555511;
	fma.rn.f64 	%fd621, %fd620, %fd612, 0d3FE000000000000B;
	fma.rn.f64 	%fd622, %fd621, %fd612, 0d3FF0000000000000;
	fma.rn.f64 	%fd623, %fd622, %fd612, 0d3FF0000000000000;
	{
	.reg .b32 %temp; 
	mov.b64 	{%r44, %temp}, %fd623;
	}
	{
	.reg .b32 %temp; 
	mov.b64 	{%temp, %r45}, %fd623;
	}
	shl.b32 	%r473, %r43, 20;
	add.s32 	%r474, %r473, %r45;
	mov.b64 	%fd692, {%r44, %r474};
	{
	.reg .b32 %temp; 
	mov.b64 	{%temp, %r475}, %fd111;
	}
	mov.b32 	%f1293, %r475;
	abs.f32 	%f161, %f1293;
	setp.lt.f32 	%p246, %f161, 0f4086232B;
	@%p246 bra 	$L__BB0_169;
	setp.lt.f64 	%p247, %fd111, 0d0000000000000000;
	add.f64 	%fd624, %fd111, 0d7FF0000000000000;
	selp.f64 	%fd692, 0d0000000000000000, %fd624, %p247;
	setp.geu.f32 	%p248, %f161, 0f40874800;
	@%p248 bra 	$L__BB0_169;
	shr.u32 	%r476, %r43, 31;
	add.s32 	%r477, %r43, %r476;
	shr.s32 	%r478, %r477, 1;
	shl.b32 	%r479, %r478, 20;
	add.s32 	%r480, %r45, %r479;
	mov.b64 	%fd625, {%r44, %r480};
	sub.s32 	%r481, %r43, %r478;
	shl.b32 	%r482, %r481, 20;
	add.s32 	%r483, %r482, 1072693248;
	mov.b32 	%r484, 0;
	mov.b64 	%fd626, {%r484, %r483};
	mul.f64 	%fd692, %fd626, %fd625;
$L__BB0_169:
	mul.f64 	%fd627, %fd692, 0d3FD9884529D8EA4D;
	cvt.rn.f32.f64 	%f1294, %fd627;
	cvt.f64.f32 	%fd628, %f1294;
	add.f64 	%fd629, %fd628, 0d3F50624DD2F1A9FC;
	mul.f64 	%fd630, %fd629, 0d3EE4F8B588E368F1;
	cvt.rn.f32.f64 	%f1295, %fd630;
	cvt.f64.f32 	%fd693, %f1295;
$L__BB0_170:
	add.f64 	%fd631, %fd691, %fd693;
	mul.f64 	%fd632, %fd108, 0d3FB45F2D4E8DB8F2;
	mul.f64 	%fd633, %fd632, %fd631;
	mul.f32 	%f1296, %f72, 0f3E800000;
	cvt.f64.f32 	%fd634, %f1296;
	mul.f64 	%fd635, %fd633, %fd634;
	div.rn.f64 	%fd636, %fd635, 0d4018000000000000;
	add.f64 	%fd694, %fd100, %fd636;
	add.f32 	%f1312, %f133, 0f00000000;
	setp.le.f32 	%p249, %f133, %f74;
	@%p249 bra 	$L__BB0_77;
$L__BB0_171:
	mul.wide.u32 	%rd19, %r497, 4;
	add.s64 	%rd20, %rd4, %rd19;
	ld.local.f32 	%f1297, [%rd20];
	cvt.f64.f32 	%fd637, %f1297;
	add.f64 	%fd638, %fd694, %fd637;
	mul.f64 	%fd695, %fd695, %fd638;
$L__BB0_172:
	add.s32 	%r497, %r497, 1;
	setp.ne.s32 	%p250, %r497, 13;
	@%p250 bra 	$L__BB0_68;
	mul.f64 	%fd122, %fd675, 0dBFB999999999999A;
	fma.rn.f64 	%fd639, %fd122, 0d3FF71547652B82FE, 0d4338000000000000;
	{
	.reg .b32 %temp; 
	mov.b64 	{%r47, %temp}, %fd639;
	}
	mov.f64 	%fd640, 0dC338000000000000;
	add.rn.f64 	%fd641, %fd639, %fd640;
	fma.rn.f64 	%fd642, %fd641, 0dBFE62E42FEFA39EF, %fd122;
	fma.rn.f64 	%fd643, %fd641, 0dBC7ABC9E3B39803F, %fd642;
	fma.rn.f64 	%fd644, %fd643, 0d3E5ADE1569CE2BDF, 0d3E928AF3FCA213EA;
	fma.rn.f64 	%fd645, %fd644, %fd643, 0d3EC71DEE62401315;
	fma.rn.f64 	%fd646, %fd645, %fd643, 0d3EFA01997C89EB71;
	fma.rn.f64 	%fd647, %fd646, %fd643, 0d3F2A01A014761F65;
	fma.rn.f64 	%fd648, %fd647, %fd643, 0d3F56C16C1852B7AF;
	fma.rn.f64 	%fd649, %fd648, %fd643, 0d3F81111111122322;
	fma.rn.f64 	%fd650, %fd649, %fd643, 0d3FA55555555502A1;
	fma.rn.f64 	%fd651, %fd650, %fd643, 0d3FC5555555555511;
	fma.rn.f64 	%fd652, %fd651, %fd643, 0d3FE000000000000B;
	fma.rn.f64 	%fd653, %fd652, %fd643, 0d3FF0000000000000;
	fma.rn.f64 	%fd654, %fd653, %fd643, 0d3FF0000000000000;
	{
	.reg .b32 %temp; 
	mov.b64 	{%r48, %temp}, %fd654;
	}
	{
	.reg .b32 %temp; 
	mov.b64 	{%temp, %r49}, %fd654;
	}
	shl.b32 	%r485, %r47, 20;
	add.s32 	%r486, %r485, %r49;
	mov.b64 	%fd696, {%r48, %r486};
	{
	.reg .b32 %temp; 
	mov.b64 	{%temp, %r487}, %fd122;
	}
	mov.b32 	%f1298, %r487;
	abs.f32 	%f163, %f1298;
	setp.lt.f32 	%p251, %f163, 0f4086232B;
	@%p251 bra 	$L__BB0_176;
	setp.lt.f64 	%p252, %fd122, 0d0000000000000000;
	add.f64 	%fd655, %fd122, 0d7FF0000000000000;
	selp.f64 	%fd696, 0d0000000000000000, %fd655, %p252;
	setp.geu.f32 	%p253, %f163, 0f40874800;
	@%p253 bra 	$L__BB0_176;
	shr.u32 	%r488, %r47, 31;
	add.s32 	%r489, %r47, %r488;
	shr.s32 	%r490, %r489, 1;
	shl.b32 	%r491, %r490, 20;
	add.s32 	%r492, %r49, %r491;
	mov.b64 	%fd656, {%r48, %r492};
	sub.s32 	%r493, %r47, %r490;
	shl.b32 	%r494, %r493, 20;
	add.s32 	%r495, %r494, 1072693248;
	mov.b32 	%r496, 0;
	mov.b64 	%fd657, {%r496, %r495};
	mul.f64 	%fd696, %fd657, %fd656;
$L__BB0_176:
	ld.param.u64 	%rd24, [_Z10LikelihoodPK19LikelihoodParameterPdj_param_1];
	mul.f64 	%fd658, %fd695, %fd696;
	cvt.rn.f32.f64 	%f1299, %fd658;
	cvt.f64.f32 	%fd659, %f1299;
	cvta.to.global.u64 	%rd21, %rd24;
	mul.wide.u32 	%rd22, %r1, 8;
	add.s64 	%rd23, %rd21, %rd22;
	st.global.f64 	[%rd23], %fd659;
$L__BB0_177:
	bar.sync 	0;
	ret;

}
.func  (.param .b64 func_retval0) __internal_accurate_pow(
	.param .b64 __internal_accurate_pow_param_0
)
{
	.reg .pred 	%p<8>;
	.reg .b32 	%r<49>;
	.reg .b32 	%f<3>;
	.reg .b64 	%fd<109>;

	ld.param.f64 	%fd10, [__internal_accurate_pow_param_0];
	{
	.reg .b32 %temp; 
	mov.b64 	{%temp, %r46}, %fd10;
	}
	{
	.reg .b32 %temp; 
	mov.b64 	{%r45, %temp}, %fd10;
	}
	shr.u32 	%r47, %r46, 20;
	setp.gt.u32 	%p1, %r46, 1048575;
	@%p1 bra 	$L__BB1_2;
	mul.f64 	%fd11, %fd10, 0d4350000000000000;
	{
	.reg .b32 %temp; 
	mov.b64 	{%temp, %r46}, %fd11;
	}
	{
	.reg .b32 %temp; 
	mov.b64 	{%r45, %temp}, %fd11;
	}
	shr.u32 	%r16, %r46, 20;
	add.s32 	%r47, %r16, -54;
$L__BB1_2:
	add.s32 	%r48, %r47, -1023;
	and.b32  	%r17, %r46, -2146435073;
	or.b32  	%r18, %r17, 1072693248;
	mov.b64 	%fd107, {%r45, %r18};
	setp.lt.u32 	%p2, %r18, 1073127583;
	@%p2 bra 	$L__BB1_4;
	{
	.reg .b32 %temp; 
	mov.b64 	{%r19, %temp}, %fd107;
	}
	{
	.reg .b32 %temp; 
	mov.b64 	{%temp, %r20}, %fd107;
	}
	add.s32 	%r21, %r20, -1048576;
	mov.b64 	%fd107, {%r19, %r21};
	add.s32 	%r48, %r47, -1022;
$L__BB1_4:
	add.f64 	%fd12, %fd107, 0dBFF0000000000000;
	add.f64 	%fd13, %fd107, 0d3FF0000000000000;
	rcp.approx.ftz.f64 	%fd14, %fd13;
	neg.f64 	%fd15, %fd13;
	fma.rn.f64 	%fd16, %fd15, %fd14, 0d3FF0000000000000;
	fma.rn.f64 	%fd17, %fd16, %fd16, %fd16;
	fma.rn.f64 	%fd18, %fd17, %fd14, %fd14;
	mul.f64 	%fd19, %fd12, %fd18;
	fma.rn.f64 	%fd20, %fd12, %fd18, %fd19;
	mul.f64 	%fd21, %fd20, %fd20;
	fma.rn.f64 	%fd22, %fd21, 0d3EB0F5FF7D2CAFE2, 0d3ED0F5D241AD3B5A;
	fma.rn.f64 	%fd23, %fd22, %fd21, 0d3EF3B20A75488A3F;
	fma.rn.f64 	%fd24, %fd23, %fd21, 0d3F1745CDE4FAECD5;
	fma.rn.f64 	%fd25, %fd24, %fd21, 0d3F3C71C7258A578B;
	fma.rn.f64 	%fd26, %fd25, %fd21, 0d3F6249249242B910;
	fma.rn.f64 	%fd27, %fd26, %fd21, 0d3F89999999999DFB;
	sub.f64 	%fd28, %fd12, %fd20;
	add.f64 	%fd29, %fd28, %fd28;
	neg.f64 	%fd30, %fd20;
	fma.rn.f64 	%fd31, %fd30, %fd12, %fd29;
	mul.f64 	%fd32, %fd18, %fd31;
	fma.rn.f64 	%fd33, %fd21, %fd27, 0d3FB5555555555555;
	mov.f64 	%fd34, 0d3FB5555555555555;
	sub.f64 	%fd35, %fd34, %fd33;
	fma.rn.f64 	%fd36, %fd21, %fd27, %fd35;
	add.f64 	%fd37, %fd36, 0dBC46A4CB00B9E7B0;
	add.f64 	%fd38, %fd33, %fd37;
	sub.f64 	%fd39, %fd33, %fd38;
	add.f64 	%fd40, %fd37, %fd39;
	mul.rn.f64 	%fd41, %fd20, %fd20;
	neg.f64 	%fd42, %fd41;
	fma.rn.f64 	%fd43, %fd20, %fd20, %fd42;
	{
	.reg .b32 %temp; 
	mov.b64 	{%r22, %temp}, %fd32;
	}
	{
	.reg .b32 %temp; 
	mov.b64 	{%temp, %r23}, %fd32;
	}
	add.s32 	%r24, %r23, 1048576;
	mov.b64 	%fd44, {%r22, %r24};
	fma.rn.f64 	%fd45, %fd20, %fd44, %fd43;
	mul.rn.f64 	%fd46, %fd41, %fd20;
	neg.f64 	%fd47, %fd46;
	fma.rn.f64 	%fd48, %fd41, %fd20, %fd47;
	fma.rn.f64 	%fd49, %fd41, %fd32, %fd48;
	fma.rn.f64 	%fd50, %fd45, %fd20, %fd49;
	mul.rn.f64 	%fd51, %fd38, %fd46;
	neg.f64 	%fd52, %fd51;
	fma.rn.f64 	%fd53, %fd38, %fd46, %fd52;
	fma.rn.f64 	%fd54, %fd38, %fd50, %fd53;
	fma.rn.f64 	%fd55, %fd40, %fd46, %fd54;
	add.f64 	%fd56, %fd51, %fd55;
	sub.f64 	%fd57, %fd51, %fd56;
	add.f64 	%fd58, %fd55, %fd57;
	add.f64 	%fd59, %fd20, %fd56;
	sub.f64 	%fd60, %fd20, %fd59;
	add.f64 	%fd61, %fd56, %fd60;
	add.f64 	%fd62, %fd58, %fd61;
	add.f64 	%fd63, %fd32, %fd62;
	add.f64 	%fd64, %fd59, %fd63;
	sub.f64 	%fd65, %fd59, %fd64;
	add.f64 	%fd66, %fd63, %fd65;
	xor.b32  	%r25, %r48, -2147483648;
	mov.b32 	%r26, 1127219200;
	mov.b64 	%fd67, {%r25, %r26};
	mov.b32 	%r27, -2147483648;
	mov.b64 	%fd68, {%r27, %r26};
	sub.f64 	%fd69, %fd67, %fd68;
	fma.rn.f64 	%fd70, %fd69, 0d3FE62E42FEFA39EF, %fd64;
	fma.rn.f64 	%fd71, %fd69, 0dBFE62E42FEFA39EF, %fd70;
	sub.f64 	%fd72, %fd71, %fd64;
	sub.f64 	%fd73, %fd66, %fd72;
	fma.rn.f64 	%fd74, %fd69, 0d3C7ABC9E3B39803F, %fd73;
	add.f64 	%fd75, %fd70, %fd74;
	sub.f64 	%fd76, %fd70, %fd75;
	add.f64 	%fd77, %fd74, %fd76;
	mov.f64 	%fd78, 0d4010000000000000;
	{
	.reg .b32 %temp; 
	mov.b64 	{%temp, %r28}, %fd78;
	}
	{
	.reg .b32 %temp; 
	mov.b64 	{%r29, %temp}, %fd78;
	}
	shl.b32 	%r30, %r28, 1;
	setp.gt.u32 	%p3, %r30, -33554433;
	and.b32  	%r31, %r28, -15728641;
	selp.b32 	%r32, %r31, %r28, %p3;
	mov.b64 	%fd79, {%r29, %r32};
	mul.rn.f64 	%fd80, %fd75, %fd79;
	neg.f64 	%fd81, %fd80;
	fma.rn.f64 	%fd82, %fd75, %fd79, %fd81;
	fma.rn.f64 	%fd83, %fd77, %fd79, %fd82;
	add.f64 	%fd4, %fd80, %fd83;
	sub.f64 	%fd84, %fd80, %fd4;
	add.f64 	%fd5, %fd83, %fd84;
	fma.rn.f64 	%fd85, %fd4, 0d3FF71547652B82FE, 0d4338000000000000;
	{
	.reg .b32 %temp; 
	mov.b64 	{%r13, %temp}, %fd85;
	}
	mov.f64 	%fd86, 0dC338000000000000;
	add.rn.f64 	%fd87, %fd85, %fd86;
	fma.rn.f64 	%fd88, %fd87, 0dBFE62E42FEFA39EF, %fd4;
	fma.rn.f64 	%fd89, %fd87, 0dBC7ABC9E3B39803F, %fd88;
	fma.rn.f64 	%fd90, %fd89, 0d3E5ADE1569CE2BDF, 0d3E928AF3FCA213EA;
	fma.rn.f64 	%fd91, %fd90, %fd89, 0d3EC71DEE62401315;
	fma.rn.f64 	%fd92, %fd91, %fd89, 0d3EFA01997C89EB71;
	fma.rn.f64 	%fd93, %fd92, %fd89, 0d3F2A01A014761F65;
	fma.rn.f64 	%fd94, %fd93, %fd89, 0d3F56C16C1852B7AF;
	fma.rn.f64 	%fd95, %fd94, %fd89, 0d3F81111111122322;
	fma.rn.f64 	%fd96, %fd95, %fd89, 0d3FA55555555502A1;
	fma.rn.f64 	%fd97, %fd96, %fd89, 0d3FC5555555555511;
	fma.rn.f64 	%fd98, %fd97, %fd89, 0d3FE000000000000B;
	fma.rn.f64 	%fd99, %fd98, %fd89, 0d3FF0000000000000;
	fma.rn.f64 	%fd100, %fd99, %fd89, 0d3FF0000000000000;
	{
	.reg .b32 %temp; 
	mov.b64 	{%r14, %temp}, %fd100;
	}
	{
	.reg .b32 %temp; 
	mov.b64 	{%temp, %r15}, %fd100;
	}
	shl.b32 	%r33, %r13, 20;
	add.s32 	%r34, %r33, %r15;
	mov.b64 	%fd108, {%r14, %r34};
	{
	.reg .b32 %temp; 
	mov.b64 	{%temp, %r35}, %fd4;
	}
	mov.b32 	%f2, %r35;
	abs.f32 	%f1, %f2;
	setp.lt.f32 	%p4, %f1, 0f4086232B;
	@%p4 bra 	$L__BB1_7;
	setp.lt.f64 	%p5, %fd4, 0d0000000000000000;
	add.f64 	%fd101, %fd4, 0d7FF0000000000000;
	selp.f64 	%fd108, 0d0000000000000000, %fd101, %p5;
	setp.geu.f32 	%p6, %f1, 0f40874800;
	@%p6 bra 	$L__BB1_7;
	shr.u32 	%r36, %r13, 31;
	add.s32 	%r37, %r13, %r36;
	shr.s32 	%r38, %r37, 1;
	shl.b32 	%r39, %r38, 20;
	add.s32 	%r40, %r15, %r39;
	mov.b64 	%fd102, {%r14, %r40};
	sub.s32 	%r41, %r13, %r38;
	shl.b32 	%r42, %r41, 20;
	add.s32 	%r43, %r42, 1072693248;
	mov.b32 	%r44, 0;
	mov.b64 	%fd103, {%r44, %r43};
	mul.f64 	%fd108, %fd103, %fd102;
$L__BB1_7:
	abs.f64 	%fd104, %fd108;
	setp.eq.f64 	%p7, %fd104, 0d7FF0000000000000;
	fma.rn.f64 	%fd105, %fd108, %fd5, %fd108;
	selp.f64 	%fd106, %fd108, %fd105, %p7;
	st.param.f64 	[func_retval0], %fd106;
	ret;

}


// ===== COMPILED SASS (sm_100) =====

	.target	sm_100

	.elftype	@"ET_EXEC"


//--------------------- .note.nv.tkinfo           --------------------------
	.section	.note.nv.tkinfo,"",@"SHT_NOTE"
	.sectionflags	@"SHF_NOTE_NV_TKINFO"
	.tkinfo
        /*0018*/ 	.word	0x00000002
        /*0030*/ 	.string	""
        /*0030*/ 	.string	"ptxas"
        /*0030*/ 	.string	"Cuda compilation tools, release 13.0, V13.0.88"
        /*0030*/ 	.string	"Build cuda_13.0.r13.0/compiler.36424714_0"
        /*0030*/ 	.string	"-arch sm_100 -m 64 "



//--------------------- .note.nv.cuinfo           --------------------------
	.section	.note.nv.cuinfo,"",@"SHT_NOTE"
	.sectionflags	@"SHF_NOTE_NV_CUINFO"
        /*0018*/ 	.short	0x0002
        /*001a*/ 	.short	0x0064
        /*001c*/ 	.short	0x0082
	.zero		2


//--------------------- .nv.info                  --------------------------
	.section	.nv.info,"",@"SHT_CUDA_INFO"
	.align	4


	//----- nvinfo : EIATTR_REGCOUNT
	.align		4
        /*0000*/ 	.byte	0x04, 0x2f
        /*0002*/ 	.short	(.L_1 - .L_0)
	.align		4
.L_0:
        /*0004*/ 	.word	index@(_Z10LikelihoodPK19LikelihoodParameterPdj)
        /*0008*/ 	.word	0x00000040


	//----- nvinfo : EIATTR_FRAME_SIZE
	.align		4
.L_1:
        /*000c*/ 	.byte	0x04, 0x11
        /*000e*/ 	.short	(.L_3 - .L_2)
	.align		4
.L_2:
        /*0010*/ 	.word	index@($_Z10LikelihoodPK19LikelihoodParameterPdj$__internal_accurate_pow)
        /*0014*/ 	.word	0x00000000


	//----- nvinfo : EIATTR_FRAME_SIZE
	.align		4
.L_3:
        /*0018*/ 	.byte	0x04, 0x11
        /*001a*/ 	.short	(.L_5 - .L_4)
	.align		4
.L_4:
        /*001c*/ 	.word	index@($__internal_4_$__cuda_sm3x_div_rn_noftz_f32_slowpath)
        /*0020*/ 	.word	0x00000000


	//----- nvinfo : EIATTR_FRAME_SIZE
	.align		4
.L_5:
        /*0024*/ 	.byte	0x04, 0x11
        /*0026*/ 	.short	(.L_7 - .L_6)
	.align		4
.L_6:
        /*0028*/ 	.word	index@($__internal_3_$__cuda_sm20_sqrt_rn_f32_slowpath)
        /*002c*/ 	.word	0x00000000


	//----- nvinfo : EIATTR_FRAME_SIZE
	.align		4
.L_7:
        /*0030*/ 	.byte	0x04, 0x11
        /*0032*/ 	.short	(.L_9 - .L_8)
	.align		4
.L_8:
        /*0034*/ 	.word	index@($__internal_2_$__cuda_sm20_dsqrt_rn_f64_mediumpath_v1)
        /*0038*/ 	.word	0x00000000


	//----- nvinfo : EIATTR_FRAME_SIZE
	.align		4
.L_9:
        /*003c*/ 	.byte	0x04, 0x11
        /*003e*/ 	.short	(.L_11 - .L_10)
	.align		4
.L_10:
        /*0040*/ 	.word	index@($__internal_1_$__cuda_sm20_div_rn_f64_full)
        /*0044*/ 	.word	0x00000000


	//----- nvinfo : EIATTR_FRAME_SIZE
	.align		4
.L_11:
        /*0048*/ 	.byte	0x04, 0x11
        /*004a*/ 	.short	(.L_13 - .L_12)
	.align		4
.L_12:
        /*004c*/ 	.word	index@($__internal_0_$__cuda_sm20_dblrcp_rn_slowpath_v3)
        /*0050*/ 	.word	0x00000000


	//----- nvinfo : EIATTR_FRAME_SIZE
	.align		4
.L_13:
        /*0054*/ 	.byte	0x04, 0x11
        /*0056*/ 	.short	(.L_15 - .L_14)
	.align		4
.L_14:
        /*0058*/ 	.word	index@(_Z10LikelihoodPK19LikelihoodParameterPdj)
        /*005c*/ 	.word	0x00000000


	//----- nvinfo : EIATTR_MIN_STACK_SIZE
	.align		4
.L_15:
        /*0060*/ 	.byte	0x04, 0x12
        /*0062*/ 	.short	(.L_17 - .L_16)
	.align		4
.L_16:
        /*0064*/ 	.word	index@(_Z10LikelihoodPK19LikelihoodParameterPdj)
        /*0068*/ 	.word	0x00000000
.L_17:


//--------------------- .nv.compat                --------------------------
	.section	.nv.compat,"",@"SHT_CUDA_COMPAT_INFO"
	.align	4
        /*0000*/ 	.byte	0x02, 0x09, 0x00, 0x00, 0x02, 0x02, 0x01, 0x00, 0x02, 0x05, 0x05, 0x00, 0x03, 0x07, 0x01, 0x01
        /*0010*/ 	.byte	0x02, 0x03, 0x00, 0x00, 0x02, 0x06, 0x01, 0x00, 0x04, 0x0b, 0x08, 0x00, 0x01, 0x00, 0x00, 0x00
        /*0020*/ 	.byte	0x00, 0x00, 0x00, 0x00


//--------------------- .nv.info._Z10LikelihoodPK19LikelihoodParameterPdj --------------------------
	.section	.nv.info._Z10LikelihoodPK19LikelihoodParameterPdj,"",@"SHT_CUDA_INFO"
	.sectionflags	@""
	.align	4


	//----- nvinfo : EIATTR_CUDA_API_VERSION
	.align		4
        /*0000*/ 	.byte	0x04, 0x37
        /*0002*/ 	.short	(.L_19 - .L_18)
.L_18:
        /*0004*/ 	.word	0x00000082


	//----- nvinfo : EIATTR_KPARAM_INFO
	.align		4
.L_19:
        /*0008*/ 	.byte	0x04, 0x17
        /*000a*/ 	.short	(.L_21 - .L_20)
.L_20:
        /*000c*/ 	.word	0x00000000
        /*0010*/ 	.short	0x0002
        /*0012*/ 	.short	0x0010
        /*0014*/ 	.byte	0x00, 0xf0, 0x11, 0x00


	//----- nvinfo : EIATTR_KPARAM_INFO
	.align		4
.L_21:
        /*0018*/ 	.byte	0x04, 0x17
        /*001a*/ 	.short	(.L_23 - .L_22)
.L_22:
        /*001c*/ 	.word	0x00000000
        /*0020*/ 	.short	0x0001
        /*0022*/ 	.short	0x0008
        /*0024*/ 	.byte	0x00, 0xf5, 0x21, 0x00


	//----- nvinfo : EIATTR_KPARAM_INFO
	.align		4
.L_23:
        /*0028*/ 	.byte	0x04, 0x17
        /*002a*/ 	.short	(.L_25 - .L_24)
.L_24:
        /*002c*/ 	.word	0x00000000
        /*0030*/ 	.short	0x0000
        /*0032*/ 	.short	0x0000
        /*0034*/ 	.byte	0x00, 0xf5, 0x21, 0x00


	//----- nvinfo : EIATTR_SPARSE_MMA_MASK
	.align		4
.L_25:
        /*0038*/ 	.byte	0x03, 0x50
        /*003a*/ 	.short	0x0000


	//----- nvinfo : EIATTR_MAXREG_COUNT
	.align		4
        /*003c*/ 	.byte	0x03, 0x1b
        /*003e*/ 	.short	0x00ff


	//----- nvinfo : EIATTR_NUM_BARRIERS
	.align		4
        /*0040*/ 	.byte	0x02, 0x4c
        /*0042*/ 	.byte	0x01
	.zero		1


	//----- nvinfo : EIATTR_MERCURY_ISA_VERSION
	.align		4
        /*0044*/ 	.byte	0x03, 0x5f
        /*0046*/ 	.short	0x0101


	//----- nvinfo : EIATTR_VRC_CTA_INIT_COUNT
	.align		4
        /*0048*/ 	.byte	0x02, 0x4a
	.zero		1
	.zero		1


	//----- nvinfo : EIATTR_EXIT_INSTR_OFFSETS
	.align		4
        /*004c*/ 	.byte	0x04, 0x1c
        /*004e*/ 	.short	(.L_27 - .L_26)


	//   ....[0]....
.L_26:
        /*0050*/ 	.word	0x0000fd00


	//----- nvinfo : EIATTR_CRS_STACK_SIZE
	.align		4
.L_27:
        /*0054*/ 	.byte	0x04, 0x1e
        /*0056*/ 	.short	(.L_29 - .L_28)
.L_28:
        /*0058*/ 	.word	0x00000000


	//----- nvinfo : EIATTR_CBANK_PARAM_SIZE
	.align		4
.L_29:
        /*005c*/ 	.byte	0x03, 0x19
        /*005e*/ 	.short	0x0014


	//----- nvinfo : EIATTR_PARAM_CBANK
	.align		4
        /*0060*/ 	.byte	0x04, 0x0a
        /*0062*/ 	.short	(.L_31 - .L_30)
	.align		4
.L_30:
        /*0064*/ 	.word	index@(.nv.constant0._Z10LikelihoodPK19LikelihoodParameterPdj)
        /*0068*/ 	.short	0x0380
        /*006a*/ 	.short	0x0014


	//----- nvinfo : EIATTR_SW_WAR
	.align		4
.L_31:
        /*006c*/ 	.byte	0x04, 0x36
        /*006e*/ 	.short	(.L_33 - .L_32)
.L_32:
        /*0070*/ 	.word	0x00000008
.L_33:


//--------------------- .nv.callgraph             --------------------------
	.section	.nv.callgraph,"",@"SHT_CUDA_CALLGRAPH"
	.align	4
	.sectionentsize	8
	.align		4
        /*0000*/ 	.word	0x00000000
	.align		4
        /*0004*/ 	.word	0xffffffff
	.align		4
        /*0008*/ 	.word	0x00000000
	.align		4
        /*000c*/ 	.word	0xfffffffe
	.align		4
        /*0010*/ 	.word	0x00000000
	.align		4
        /*0014*/ 	.word	0xfffffffd
	.align		4
        /*0018*/ 	.word	0x00000000
	.align		4
        /*001c*/ 	.word	0xfffffffc


//--------------------- .text._Z10LikelihoodPK19LikelihoodParameterPdj --------------------------
	.section	.text._Z10LikelihoodPK19LikelihoodParameterPdj,"ax",@progbits
	.align	128
        .global         _Z10LikelihoodPK19LikelihoodParameterPdj
        .type           _Z10LikelihoodPK19LikelihoodParameterPdj,@function
        .size           _Z10LikelihoodPK19LikelihoodParameterPdj,(.L_x_221 - _Z10LikelihoodPK19LikelihoodParameterPdj)
        .other          _Z10LikelihoodPK19LikelihoodParameterPdj,@"STO_CUDA_ENTRY STV_DEFAULT"
_Z10LikelihoodPK19LikelihoodParameterPdj:
.text._Z10LikelihoodPK19LikelihoodParameterPdj:
[----:B------:R-:W-:Y:S01]  /*0000*/  LDC R1, c[0x0][0x37c] ;  /* 0x0000df00ff017b82 */ /* 0x000fe20000000800 */
[----:B------:R-:W0:Y:S07]  /*0010*/  S2R R5, SR_TID.X ;  /* 0x0000000000057919 */ /* 0x000e2e0000002100 */
[----:B------:R-:W0:Y:S01]  /*0020*/  S2UR UR4, SR_CTAID.X ;  /* 0x00000000000479c3 */ /* 0x000e220000002500 */
[----:B------:R-:W1:Y:S01]  /*0030*/  LDCU UR5, c[0x0][0x390] ;  /* 0x00007200ff0577ac */ /* 0x000e620008000800 */
[----:B------:R-:W-:Y:S06]  /*0040*/  BSSY.RECONVERGENT B0, `(.L_x_0) ;  /* 0x0000fca000007945 */ /* 0x000fec0003800200 */
[----:B------:R-:W0:Y:S02]  /*0050*/  LDC R0, c[0x0][0x360] ;  /* 0x0000d800ff007b82 */ /* 0x000e240000000800 */
[----:B0-----:R-:W-:-:S05]  /*0060*/  IMAD R5, R0, UR4, R5 ;  /* 0x0000000400057c24 */ /* 0x001fca000f8e0205 */
[----:B-1----:R-:W-:-:S13]  /*0070*/  ISETP.GE.U32.AND P0, PT, R5, UR5, PT ;  /* 0x0000000505007c0c */ /* 0x002fda000bf06070 */
[----:B------:R-:W-:Y:S05]  /*0080*/  @P0 BRA `(.L_x_1) ;  /* 0x000000fc00140947 */ /* 0x000fea0003800000 */
[----:B------:R-:W0:Y:S08]  /*0090*/  LDC.64 R30, c[0x0][0x358] ;  /* 0x0000d600ff1e7b82 */ /* 0x000e300000000a00 */
[----:B------:R-:W1:Y:S01]  /*00a0*/  LDC.64 R2, c[0x0][0x380] ;  /* 0x0000e000ff027b82 */ /* 0x000e620000000a00 */
[----:B0-----:R-:W-:Y:S02]  /*00b0*/  R2UR UR4, R30 ;  /* 0x000000001e0472ca */ /* 0x001fe400000e0000 */
[----:B------:R-:W-:Y:S01]  /*00c0*/  R2UR UR5, R31 ;  /* 0x000000001f0572ca */ /* 0x000fe200000e0000 */
[----:B-1----:R-:W-:-:S12]  /*00d0*/  IMAD.WIDE.U32 R2, R5, 0x38, R2 ;  /* 0x0000003805027825 */ /* 0x002fd800078e0002 */
[----:B------:R-:W2:Y:S01]  /*00e0*/  LDG.E.64 R6, desc[UR4][R2.64+0x20] ;  /* 0x0000200402067981 */ /* 0x000ea2000c1e1b00 */
[C---:B------:R-:W-:Y:S02]  /*00f0*/  R2UR UR8, R30.reuse ;  /* 0x000000001e0872ca */ /* 0x040fe400000e0000 */
[C---:B------:R-:W-:Y:S01]  /*0100*/  R2UR UR9, R31.reuse ;  /* 0x000000001f0972ca */ /* 0x040fe200000e0000 */
[----:B------:R-:W3:Y:S01]  /*0110*/  LDG.E.64 R10, desc[UR4][R2.64] ;  /* 0x00000004020a7981 */ /* 0x000ee2000c1e1b00 */
[----:B------:R-:W-:Y:S02]  /*0120*/  R2UR UR6, R30 ;  /* 0x000000001e0672ca */ /* 0x000fe400000e0000 */
[----:B------:R-:W-:-:S09]  /*0130*/  R2UR UR7, R31 ;  /* 0x000000001f0772ca */ /* 0x000fd200000e0000 */
[----:B------:R-:W4:Y:S04]  /*0140*/  LDG.E.64 R14, desc[UR8][R2.64+0x18] ;  /* 0x00001808020e7981 */ /* 0x000f28000c1e1b00 */
[----:B------:R0:W5:Y:S01]  /*0150*/  LDG.E.64 R12, desc[UR6][R2.64+0x8] ;  /* 0x00000806020c7981 */ /* 0x000162000c1e1b00 */
[----:B------:R-:W-:Y:S01]  /*0160*/  HFMA2 R8, -RZ, RZ, 0, 5.9604644775390625e-08 ;  /* 0x00000001ff087431 */ /* 0x000fe200000001ff */
[----:B------:R-:W-:Y:S01]  /*0170*/  BSSY.RECONVERGENT B2, `(.L_x_2) ;  /* 0x000001a000027945 */ /* 0x000fe20003800200 */
[----:B--2---:R-:W1:Y:S08]  /*0180*/  F2F.F32.F64 R7, R6 ;  /* 0x0000000600077310 */ /* 0x004e700000301000 */
[----:B-1----:R-:W1:Y:S08]  /*0190*/  F2F.F64.F32 R16, R7 ;  /* 0x0000000700107310 */ /* 0x002e700000201800 */
[----:B-1----:R-:W1:Y:S02]  /*01a0*/  MUFU.RCP64H R9, R17 ;  /* 0x0000001100097308 */ /* 0x002e640000001800 */
[----:B-1----:R-:W-:-:S08]  /*01b0*/  DFMA R18, -R16, R8, 1 ;  /* 0x3ff000001012742b */ /* 0x002fd00000000108 */
[----:B------:R-:W-:-:S08]  /*01c0*/  DFMA R18, R18, R18, R18 ;  /* 0x000000121212722b */ /* 0x000fd00000000012 */
[----:B------:R-:W-:-:S08]  /*01d0*/  DFMA R18, R8, R18, R8 ;  /* 0x000000120812722b */ /* 0x000fd00000000008 */
[----:B------:R-:W-:-:S08]  /*01e0*/  DFMA R8, -R16, R18, 1 ;  /* 0x3ff000001008742b */ /* 0x000fd00000000112 */
[----:B------:R-:W-:-:S08]  /*01f0*/  DFMA R18, R18, R8, R18 ;  /* 0x000000081212722b */ /* 0x000fd00000000012 */
[----:B------:R-:W-:-:S08]  /*0200*/  DMUL R20, R18, 6 ;  /* 0x4018000012147828 */ /* 0x000fd00000000000 */
[----:B0-----:R-:W-:Y:S01]  /*0210*/  DFMA R2, -R16, R20, 6 ;  /* 0x401800001002742b */ /* 0x001fe20000000114 */
[----:B----4-:R-:W0:Y:S07]  /*0220*/  F2F.F32.F64 R8, R14 ;  /* 0x0000000e00087310 */ /* 0x010e2e0000301000 */
[----:B------:R-:W-:Y:S01]  /*0230*/  DFMA R2, R18, R2, R20 ;  /* 0x000000021202722b */ /* 0x000fe20000000014 */
[----:B---3--:R1:W2:Y:S09]  /*0240*/  F2F.F32.F64 R0, R10 ;  /* 0x0000000a00007310 */ /* 0x0082b20000301000 */
[----:B------:R-:W-:Y:S01]  /*0250*/  FFMA R4, RZ, R17, R3 ;  /* 0x00000011ff047223 */ /* 0x000fe20000000003 */
[----:B-----5:R1:W3:Y:S04]  /*0260*/  F2F.F32.F64 R9, R12 ;  /* 0x0000000c00097310 */ /* 0x0202e80000301000 */
[----:B------:R-:W-:-:S04]  /*0270*/  FSETP.GT.AND P0, PT, |R4|, 1.469367938527859385e-39, PT ;  /* 0x001000000400780b */ /* 0x000fc80003f04200 */
[----:B0-----:R1:W0:Y:S09]  /*0280*/  F2F.F64.F32 R36, R8 ;  /* 0x0000000800247310 */ /* 0x0012320000201800 */
[----:B-123--:R-:W-:Y:S05]  /*0290*/  @P0 BRA `(.L_x_3) ;  /* 0x00000000001c0947 */ /* 0x00efea0003800000 */
[----:B------:R-:W-:Y:S01]  /*02a0*/  IMAD.MOV.U32 R4, RZ, RZ, R16 ;  /* 0x000000ffff047224 */ /* 0x000fe200078e0010 */
[----:B------:R-:W-:Y:S01]  /*02b0*/  MOV R15, R17 ;  /* 0x00000011000f7202 */ /* 0x000fe20000000f00 */
[----:B------:R-:W-:Y:S01]  /*02c0*/  IMAD.MOV.U32 R16, RZ, RZ, RZ ;  /* 0x000000ffff107224 */ /* 0x000fe200078e00ff */
[----:B------:R-:W-:Y:S02]  /*02d0*/  MOV R3, 0x40180000 ;  /* 0x4018000000037802 */ /* 0x000fe40000000f00 */
[----:B------:R-:W-:-:S07]  /*02e0*/  MOV R6, 0x300 ;  /* 0x0000030000067802 */ /* 0x000fce0000000f00 */
[----:B0-----:R-:W-:Y:S05]  /*02f0*/  CALL.REL.NOINC `($__internal_1_$__cuda_sm20_div_rn_f64_full) ;  /* 0x000000fc00347944 */ /* 0x001fea0003c00000 */
[----:B------:R-:W-:-:S07]  /*0300*/  IMAD.MOV.U32 R2, RZ, RZ, R4 ;  /* 0x000000ffff027224 */ /* 0x000fce00078e0004 */
.L_x_3:
[----:B------:R-:W-:Y:S05]  /*0310*/  BSYNC.RECONVERGENT B2 ;  /* 0x0000000000027941 */ /* 0x000fea0003800200 */
.L_x_2:
[----:B0-----:R-:W-:Y:S01]  /*0320*/  DADD R2, R36, R2 ;  /* 0x0000000024027229 */ /* 0x001fe20000000002 */
[----:B------:R-:W-:Y:S01]  /*0330*/  MOV R6, 0x80000 ;  /* 0x0008000000067802 */ /* 0x000fe20000000f00 */
[----:B------:R-:W-:Y:S06]  /*0340*/  BSSY.RECONVERGENT B3, `(.L_x_4) ;  /* 0x0000016000037945 */ /* 0x000fec0003800200 */
[----:B------:R-:W-:Y:S02]  /*0350*/  DSETP.MIN.AND P0, P1, R2, 120, PT ;  /* 0x405e00000200742a */ /* 0x000fe40003900000 */
[----:B------:R-:W-:-:S04]  /*0360*/  IMAD.MOV.U32 R4, RZ, RZ, R3 ;  /* 0x000000ffff047224 */ /* 0x000fc800078e0003 */
[----:B------:R-:W-:Y:S02]  /*0370*/  SEL R2, R2, RZ, P0 ;  /* 0x000000ff02027207 */ /* 0x000fe40000000000 */
[----:B------:R-:W-:-:S06]  /*0380*/  FSEL R11, R4, 3.46875, P0 ;  /* 0x405e0000040b7808 */ /* 0x000fcc0000000000 */
[----:B------:R-:W-:Y:S01]  /*0390*/  @P1 LOP3.LUT R11, R6, 0x405e0000, RZ, 0xfc, !PT ;  /* 0x405e0000060b1812 */ /* 0x000fe200078efcff */
[----:B------:R-:W-:-:S03]  /*03a0*/  HFMA2 R6, -RZ, RZ, 2.96875, 0 ;  /* 0x41f00000ff067431 */ /* 0x000fc600000001ff */
[----:B------:R-:W-:Y:S01]  /*03b0*/  MOV R3, R11 ;  /* 0x0000000b00037202 */ /* 0x000fe20000000f00 */
[----:B------:R-:W-:-:S03]  /*03c0*/  IMAD.MOV.U32 R11, RZ, RZ, 0x3d088889 ;  /* 0x3d088889ff0b7424 */ /* 0x000fc600078e00ff */
[----:B------:R-:W0:Y:S01]  /*03d0*/  F2F.F32.F64 R19, R2 ;  /* 0x0000000200137310 */ /* 0x000e220000301000 */
[----:B------:R-:W-:-:S04]  /*03e0*/  FFMA R6, R11, -R6, 1 ;  /* 0x3f8000000b067423 */ /* 0x000fc80000000806 */
[----:B------:R-:W-:Y:S01]  /*03f0*/  FFMA R11, R6, R11, 0.033333335071802139282 ;  /* 0x3d088889060b7423 */ /* 0x000fe2000000000b */
[----:B0-----:R-:W-:-:S04]  /*0400*/  FADD R4, -R8, R19 ;  /* 0x0000001308047221 */ /* 0x001fc80000000100 */
[----:B------:R-:W0:Y:S01]  /*0410*/  FCHK P0, R4, 30 ;  /* 0x41f0000004007902 */ /* 0x000e220000000000 */
[----:B------:R-:W-:-:S04]  /*0420*/  FFMA R18, R4, R11, RZ ;  /* 0x0000000b04127223 */ /* 0x000fc800000000ff */
[----:B------:R-:W-:-:S04]  /*0430*/  FFMA R6, R18, -30, R4 ;  /* 0xc1f0000012067823 */ /* 0x000fc80000000004 */
[----:B------:R-:W-:Y:S01]  /*0440*/  FFMA R18, R11, R6, R18 ;  /* 0x000000060b127223 */ /* 0x000fe20000000012 */
[----:B0-----:R-:W-:Y:S06]  /*0450*/  @!P0 BRA `(.L_x_5) ;  /* 0x0000000000108947 */ /* 0x001fec0003800000 */
[----:B------:R-:W-:Y:S01]  /*0460*/  IMAD.MOV.U32 R3, RZ, RZ, 0x41f00000 ;  /* 0x41f00000ff037424 */ /* 0x000fe200078e00ff */
[----:B------:R-:W-:-:S07]  /*0470*/  MOV R6, 0x490 ;  /* 0x0000049000067802 */ /* 0x000fce0000000f00 */
[----:B------:R-:W-:Y:S05]  /*0480*/  CALL.REL.NOINC `($__internal_4_$__cuda_sm3x_div_rn_noftz_f32_slowpath) ;  /* 0x0000010400707944 */ /* 0x000fea0003c00000 */
[----:B------:R-:W-:-:S07]  /*0490*/  MOV R18, R3 ;  /* 0x0000000300127202 */ /* 0x000fce0000000f00 */
.L_x_5:
[----:B------:R-:W-:Y:S05]  /*04a0*/  BSYNC.RECONVERGENT B3 ;  /* 0x0000000000037941 */ /* 0x000fea0003800200 */
.L_x_4:
[----:B------:R-:W-:Y:S01]  /*04b0*/  FSETP.GEU.AND P0, PT, R8, RZ, PT ;  /* 0x000000ff0800720b */ /* 0x000fe20003f0e000 */
[----:B------:R-:W-:Y:S01]  /*04c0*/  BSSY.RECONVERGENT B3, `(.L_x_6) ;  /* 0x0000053000037945 */ /* 0x000fe20003800200 */
[----:B------:R-:W-:-:S11]  /*04d0*/  IMAD.MOV.U32 R23, RZ, RZ, R9 ;  /* 0x000000ffff177224 */ /* 0x000fd600078e0009 */
[----:B------:R-:W-:Y:S05]  /*04e0*/  @P0 BRA `(.L_x_7) ;  /* 0x0000000400400947 */ /* 0x000fea0003800000 */
[----:B------:R-:W0:Y:S01]  /*04f0*/  MUFU.RCP R2, R7 ;  /* 0x0000000700027308 */ /* 0x000e220000001000 */
[----:B------:R-:W-:Y:S01]  /*0500*/  FADD R4, RZ, -R8 ;  /* 0x80000008ff047221 */ /* 0x000fe20000000000 */
[----:B------:R-:W-:Y:S06]  /*0510*/  BSSY.RECONVERGENT B4, `(.L_x_8) ;  /* 0x000000b000047945 */ /* 0x000fec0003800200 */
[----:B------:R-:W1:Y:S01]  /*0520*/  FCHK P0, R4, R7 ;  /* 0x0000000704007302 */ /* 0x000e620000000000 */
[----:B0-----:R-:W-:-:S04]  /*0530*/  FFMA R3, -R7, R2, 1 ;  /* 0x3f80000007037423 */ /* 0x001fc80000000102 */
[----:B------:R-:W-:-:S04]  /*0540*/  FFMA R3, R2, R3, R2 ;  /* 0x0000000302037223 */ /* 0x000fc80000000002 */
[----:B------:R-:W-:-:S04]  /*0550*/  FFMA R2, R4, R3, RZ ;  /* 0x0000000304027223 */ /* 0x000fc800000000ff */
[----:B------:R-:W-:-:S04]  /*0560*/  FFMA R6, -R7, R2, R4 ;  /* 0x0000000207067223 */ /* 0x000fc80000000104 */
[----:B------:R-:W-:Y:S01]  /*0570*/  FFMA R3, R3, R6, R2 ;  /* 0x0000000603037223 */ /* 0x000fe20000000002 */
[----:B-1----:R-:W-:Y:S06]  /*0580*/  @!P0 BRA `(.L_x_9) ;  /* 0x00000000000c8947 */ /* 0x002fec0003800000 */
[----:B------:R-:W-:Y:S02]  /*0590*/  MOV R3, R7 ;  /* 0x0000000700037202 */ /* 0x000fe40000000f00 */
[----:B------:R-:W-:-:S07]  /*05a0*/  MOV R6, 0x5c0 ;  /* 0x000005c000067802 */ /* 0x000fce0000000f00 */
[----:B------:R-:W-:Y:S05]  /*05b0*/  CALL.REL.NOINC `($__internal_4_$__cuda_sm3x_div_rn_noftz_f32_slowpath) ;  /* 0x0000010400247944 */ /* 0x000fea0003c00000 */
.L_x_9:
[----:B------:R-:W-:Y:S05]  /*05c0*/  BSYNC.RECONVERGENT B4 ;  /* 0x0000000000047941 */ /* 0x000fea0003800200 */
.L_x_8:
[----:B------:R-:W-:Y:S01]  /*05d0*/  FMNMX R4, R3, 12, PT ;  /* 0x4140000003047809 */ /* 0x000fe20003800000 */
[----:B------:R-:W-:Y:S02]  /*05e0*/  HFMA2 R3, -RZ, RZ, 1.9912109375, 0.00128841400146484375 ;  /* 0x3ff71547ff037431 */ /* 0x000fe400000001ff */
[----:B------:R-:W-:Y:S01]  /*05f0*/  IMAD.MOV.U32 R2, RZ, RZ, 0x652b82fe ;  /* 0x652b82feff027424 */ /* 0x000fe200078e00ff */
[----:B------:R-:W-:Y:S01]  /*0600*/  UMOV UR4, 0xfefa39ef ;  /* 0xfefa39ef00047882 */ /* 0x000fe20000000000 */
[----:B------:R-:W0:Y:S01]  /*0610*/  F2F.F64.F32 R10, R4 ;  /* 0x00000004000a7310 */ /* 0x000e220000201800 */
[----:B------:R-:W-:Y:S01]  /*0620*/  UMOV UR5, 0x3fe62e42 ;  /* 0x3fe62e4200057882 */ /* 0x000fe20000000000 */
[----:B------:R-:W-:Y:S02]  /*0630*/  BSSY.RECONVERGENT B1, `(.L_x_10) ;  /* 0x0000039000017945 */ /* 0x000fe40003800200 */
[----:B0-----:R-:W-:Y:S02]  /*0640*/  DFMA R2, R10, -R2, 6.75539944105574400000e+15 ;  /* 0x433800000a02742b */ /* 0x001fe40000000802 */
[----:B------:R-:W-:-:S06]  /*0650*/  DADD R20, -RZ, -R10 ;  /* 0x00000000ff147229 */ /* 0x000fcc000000090a */
[----:B------:R-:W-:-:S04]  /*0660*/  DADD R12, R2, -6.75539944105574400000e+15 ;  /* 0xc3380000020c7429 */ /* 0x000fc80000000000 */
[----:B------:R-:W-:-:S04]  /*0670*/  FSETP.GEU.AND P0, PT, |R21|, 4.1917929649353027344, PT ;  /* 0x4086232b1500780b */ /* 0x000fc80003f0e200 */
[----:B------:R-:W-:Y:S01]  /*0680*/  DFMA R14, R12, -UR4, -R10 ;  /* 0x800000040c0e7c2b */ /* 0x000fe2000800080a */
[----:B------:R-:W-:Y:S01]  /*0690*/  UMOV UR4, 0x3b39803f ;  /* 0x3b39803f00047882 */ /* 0x000fe20000000000 */
[----:B------:R-:W-:-:S06]  /*06a0*/  UMOV UR5, 0x3c7abc9e ;  /* 0x3c7abc9e00057882 */ /* 0x000fcc0000000000 */
[----:B------:R-:W-:Y:S01]  /*06b0*/  DFMA R14, R12, -UR4, R14 ;  /* 0x800000040c0e7c2b */ /* 0x000fe2000800000e */
[----:B------:R-:W-:Y:S01]  /*06c0*/  UMOV UR4, 0x69ce2bdf ;  /* 0x69ce2bdf00047882 */ /* 0x000fe20000000000 */
[----:B------:R-:W-:Y:S01]  /*06d0*/  IMAD.MOV.U32 R12, RZ, RZ, -0x35dec16 ;  /* 0xfca213eaff0c7424 */ /* 0x000fe200078e00ff */
[----:B------:R-:W-:Y:S01]  /*06e0*/  MOV R13, 0x3e928af3 ;  /* 0x3e928af3000d7802 */ /* 0x000fe20000000f00 */
[----:B------:R-:W-:-:S05]  /*06f0*/  UMOV UR5, 0x3e5ade15 ;  /* 0x3e5ade1500057882 */ /* 0x000fca0000000000 */
[----:B------:R-:W-:Y:S01]  /*0700*/  DFMA R12, R14, UR4, R12 ;  /* 0x000000040e0c7c2b */ /* 0x000fe2000800000c */
[----:B------:R-:W-:Y:S01]  /*0710*/  UMOV UR4, 0x62401315 ;  /* 0x6240131500047882 */ /* 0x000fe20000000000 */
[----:B------:R-:W-:-:S06]  /*0720*/  UMOV UR5, 0x3ec71dee ;  /* 0x3ec71dee00057882 */ /* 0x000fcc0000000000 */
[----:B------:R-:W-:Y:S01]  /*0730*/  DFMA R12, R14, R12, UR4 ;  /* 0x000000040e0c7e2b */ /* 0x000fe2000800000c */
        /* <DEDUP_REMOVED lines=20> */
[----:B------:R-:W-:-:S08]  /*0880*/  DFMA R12, R14, R12, UR4 ;  /* 0x000000040e0c7e2b */ /* 0x000fd0000800000c */
[----:B------:R-:W-:-:S08]  /*0890*/  DFMA R12, R14, R12, 1 ;  /* 0x3ff000000e0c742b */ /* 0x000fd0000000000c */
[----:B------:R-:W-:Y:S01]  /*08a0*/  DFMA R16, R14, R12, 1 ;  /* 0x3ff000000e10742b */ /* 0x000fe2000000000c */
[----:B------:R0:W1:Y:S09]  /*08b0*/  F2F.F64.F32 R14, R9 ;  /* 0x00000009000e7310 */ /* 0x0000720000201800 */
[----:B------:R-:W-:Y:S01]  /*08c0*/  IMAD R13, R2, 0x100000, R17 ;  /* 0x00100000020d7824 */ /* 0x000fe200078e0211 */
[----:B------:R-:W-:Y:S01]  /*08d0*/  MOV R12, R16 ;  /* 0x00000010000c7202 */ /* 0x000fe20000000f00 */
[----:B0-----:R-:W-:Y:S06]  /*08e0*/  @!P0 BRA `(.L_x_11) ;  /* 0x0000000000348947 */ /* 0x001fec0003800000 */
[----:B------:R-:W-:Y:S01]  /*08f0*/  FSETP.GEU.AND P1, PT, |R21|, 4.2275390625, PT ;  /* 0x408748001500780b */ /* 0x000fe20003f2e200 */
[----:B------:R-:W-:Y:S01]  /*0900*/  DADD R10, -R10, +INF ;  /* 0x7ff000000a0a7429 */ /* 0x000fe20000000100 */
[----:B------:R-:W-:-:S09]  /*0910*/  FSETP.GT.AND P0, PT, R4, RZ, PT ;  /* 0x000000ff0400720b */ /* 0x000fd20003f04000 */
[----:B------:R-:W-:Y:S02]  /*0920*/  FSEL R13, R11, RZ, !P0 ;  /* 0x000000ff0b0d7208 */ /* 0x000fe40004000000 */
[----:B------:R-:W-:Y:S02]  /*0930*/  @!P1 LEA.HI R3, R2, R2, RZ, 0x1 ;  /* 0x0000000202039211 */ /* 0x000fe400078f08ff */
[----:B------:R-:W-:Y:S02]  /*0940*/  FSEL R12, R10, RZ, !P0 ;  /* 0x000000ff0a0c7208 */ /* 0x000fe40004000000 */
[----:B------:R-:W-:Y:S02]  /*0950*/  @!P1 SHF.R.S32.HI R3, RZ, 0x1, R3 ;  /* 0x00000001ff039819 */ /* 0x000fe40000011403 */
[----:B------:R-:W-:-:S03]  /*0960*/  @!P1 MOV R10, RZ ;  /* 0x000000ff000a9202 */ /* 0x000fc60000000f00 */
[----:B------:R-:W-:Y:S01]  /*0970*/  @!P1 IMAD.IADD R2, R2, 0x1, -R3 ;  /* 0x0000000102029824 */ /* 0x000fe200078e0a03 */
[----:B------:R-:W-:-:S04]  /*0980*/  @!P1 LEA R3, R3, R17, 0x14 ;  /* 0x0000001103039211 */ /* 0x000fc800078ea0ff */
[----:B------:R-:W-:Y:S01]  /*0990*/  @!P1 LEA R11, R2, 0x3ff00000, 0x14 ;  /* 0x3ff00000020b9811 */ /* 0x000fe200078ea0ff */
[----:B------:R-:W-:-:S06]  /*09a0*/  @!P1 IMAD.MOV.U32 R2, RZ, RZ, R16 ;  /* 0x000000ffff029224 */ /* 0x000fcc00078e0010 */
[----:B------:R-:W-:-:S11]  /*09b0*/  @!P1 DMUL R12, R2, R10 ;  /* 0x0000000a020c9228 */ /* 0x000fd60000000000 */
.L_x_11:
[----:B------:R-:W-:Y:S05]  /*09c0*/  BSYNC.RECONVERGENT B1 ;  /* 0x0000000000017941 */ /* 0x000fea0003800200 */
.L_x_10:
[----:B-1----:R-:W-:-:S06]  /*09d0*/  DMUL R14, R14, R12 ;  /* 0x0000000c0e0e7228 */ /* 0x002fcc0000000000 */
[----:B------:R0:W1:Y:S05]  /*09e0*/  F2F.F32.F64 R23, R14 ;  /* 0x0000000e00177310 */ /* 0x00006a0000301000 */
.L_x_7:
[----:B------:R-:W-:Y:S05]  /*09f0*/  BSYNC.RECONVERGENT B3 ;  /* 0x0000000000037941 */ /* 0x000fea0003800200 */
.L_x_6:
[C---:B------:R-:W-:Y:S01]  /*0a00*/  FMUL R3, |R0|.reuse, 16777216 ;  /* 0x4b80000000037820 */ /* 0x040fe20000400200 */
[C---:B------:R-:W-:Y:S01]  /*0a10*/  FSETP.GEU.AND P0, PT, |R0|.reuse, 1.175494350822287508e-38, PT ;  /* 0x008000000000780b */ /* 0x040fe20003f0e200 */
[----:B------:R-:W-:Y:S02]  /*0a20*/  IMAD.MOV.U32 R12, RZ, RZ, 0x3a2c32e4 ;  /* 0x3a2c32e4ff0c7424 */ /* 0x000fe400078e00ff */
[----:B------:R-:W-:Y:S01]  /*0a30*/  HFMA2 R17, -RZ, RZ, 0.1448974609375, -0.006908416748046875 ;  /* 0x30a39f13ff117431 */ /* 0x000fe200000001ff */
[----:B------:R-:W-:Y:S01]  /*0a40*/  MOV R21, 0x3cb24344 ;  /* 0x3cb2434400157802 */ /* 0x000fe20000000f00 */
[----:B------:R-:W-:Y:S01]  /*0a50*/  IMAD.MOV.U32 R20, RZ, RZ, 0x391fcb8e ;  /* 0x391fcb8eff147424 */ /* 0x000fe200078e00ff */
[-C--:B------:R-:W-:Y:S01]  /*0a60*/  FSEL R3, R3, |R0|.reuse, !P0 ;  /* 0x4000000003037208 */ /* 0x080fe20004000000 */
[----:B------:R-:W-:Y:S01]  /*0a70*/  UMOV UR4, 0x3b7bd711 ;  /* 0x3b7bd71100047882 */ /* 0x000fe20000000000 */
[C---:B------:R-:W-:Y:S01]  /*0a80*/  FSETP.NEU.AND P3, PT, R0.reuse, RZ, PT ;  /* 0x000000ff0000720b */ /* 0x040fe20003f6d000 */
[----:B------:R-:W-:Y:S01]  /*0a90*/  UMOV UR5, 0x3ee995d3 ;  /* 0x3ee995d300057882 */ /* 0x000fe20000000000 */
[C---:B------:R-:W-:Y:S01]  /*0aa0*/  FSETP.NAN.AND P2, PT, |R0|.reuse, |R0|, PT ;  /* 0x400000000000720b */ /* 0x040fe20003f48200 */
[----:B------:R-:W-:Y:S01]  /*0ab0*/  VIADD R2, R3, 0xc0cafb0d ;  /* 0xc0cafb0d03027836 */ /* 0x000fe20000000000 */
[----:B------:R-:W-:-:S02]  /*0ac0*/  FSETP.NEU.AND P4, PT, |R0|, +INF , PT ;  /* 0x7f8000000000780b */ /* 0x000fc40003f8d200 */
[----:B------:R-:W-:Y:S02]  /*0ad0*/  CS2R R34, SRZ ;  /* 0x0000000000227805 */ /* 0x000fe4000001ff00 */
[----:B------:R-:W-:Y:S02]  /*0ae0*/  LOP3.LUT R4, R2, 0xff800000, RZ, 0xc0, !PT ;  /* 0xff80000002047812 */ /* 0x000fe400078ec0ff */
[----:B------:R-:W-:Y:S02]  /*0af0*/  FSEL R2, RZ, -24, P0 ;  /* 0xc1c00000ff027808 */ /* 0x000fe40000000000 */
[----:B------:R-:W-:-:S05]  /*0b00*/  IADD3 R3, PT, PT, R3, -R4, RZ ;  /* 0x8000000403037210 */ /* 0x000fca0007ffe0ff */
[C---:B------:R-:W-:Y:S01]  /*0b10*/  FADD R10, R3.reuse, 1 ;  /* 0x3f800000030a7421 */ /* 0x040fe20000000000 */
[----:B------:R-:W-:Y:S01]  /*0b20*/  FADD R6, R3, -1 ;  /* 0xbf80000003067421 */ /* 0x000fe20000000000 */
[----:B------:R-:W-:-:S03]  /*0b30*/  I2FP.F32.S32 R3, R4 ;  /* 0x0000000400037245 */ /* 0x000fc60000201400 */
[----:B------:R-:W-:Y:S01]  /*0b40*/  FADD R11, R6, R6 ;  /* 0x00000006060b7221 */ /* 0x000fe20000000000 */
[----:B------:R-:W2:Y:S01]  /*0b50*/  MUFU.RCP R10, R10 ;  /* 0x0000000a000a7308 */ /* 0x000ea20000001000 */
[----:B------:R-:W-:Y:S02]  /*0b60*/  FFMA R2, R3, 1.1920928955078125e-07, R2 ;  /* 0x3400000003027823 */ /* 0x000fe40000000002 */
[----:B--2---:R-:W-:-:S04]  /*0b70*/  FMUL R11, R10, R11 ;  /* 0x0000000b0a0b7220 */ /* 0x004fc80000400000 */
[----:B------:R-:W-:Y:S01]  /*0b80*/  FADD R4, R6, -R11 ;  /* 0x8000000b06047221 */ /* 0x000fe20000000000 */
[CC--:B------:R-:W-:Y:S01]  /*0b90*/  FMUL R3, R11.reuse, R11.reuse ;  /* 0x0000000b0b037220 */ /* 0x0c0fe20000400000 */
[----:B0-----:R-:W-:Y:S02]  /*0ba0*/  FFMA R15, R11, 1.4426950216293334961, R2 ;  /* 0x3fb8aa3b0b0f7823 */ /* 0x001fe40000000002 */
[----:B------:R-:W-:Y:S01]  /*0bb0*/  FADD R13, R4, R4 ;  /* 0x00000004040d7221 */ /* 0x000fe20000000000 */
[C---:B------:R-:W-:Y:S01]  /*0bc0*/  FFMA R4, R3.reuse, R12, 0.0032181653659790754318 ;  /* 0x3b52e7db03047423 */ /* 0x040fe2000000000c */
[----:B------:R-:W-:Y:S02]  /*0bd0*/  FADD R2, R2, -R15 ;  /* 0x8000000f02027221 */ /* 0x000fe40000000000 */
[----:B------:R-:W-:Y:S01]  /*0be0*/  FFMA R13, R6, -R11, R13 ;  /* 0x8000000b060d7223 */ /* 0x000fe2000000000d */
[----:B------:R-:W-:Y:S01]  /*0bf0*/  FFMA R4, R3, R4, 0.018033718690276145935 ;  /* 0x3c93bb7303047423 */ /* 0x000fe20000000004 */
[----:B------:R-:W-:-:S02]  /*0c00*/  FFMA R2, R11, 1.4426950216293334961, R2 ;  /* 0x3fb8aa3b0b027823 */ /* 0x000fc40000000002 */
[----:B------:R-:W-:Y:S01]  /*0c10*/  FMUL R13, R10, R13 ;  /* 0x0000000d0a0d7220 */ /* 0x000fe20000400000 */
[----:B------:R-:W-:-:S03]  /*0c20*/  FFMA R4, R3, R4, 0.12022458761930465698 ;  /* 0x3df6384f03047423 */ /* 0x000fc60000000004 */
[----:B------:R-:W-:Y:S01]  /*0c30*/  FFMA R2, R13, 1.4426950216293334961, R2 ;  /* 0x3fb8aa3b0d027823 */ /* 0x000fe20000000002 */
[----:B------:R-:W-:-:S03]  /*0c40*/  FMUL R4, R3, R4 ;  /* 0x0000000403047220 */ /* 0x000fc60000400000 */
[----:B------:R-:W-:Y:S01]  /*0c50*/  FFMA R2, R11, 1.9251366722983220825e-08, R2 ;  /* 0x32a55e340b027823 */ /* 0x000fe20000000002 */
[----:B------:R-:W-:-:S04]  /*0c60*/  FMUL R3, R4, 3 ;  /* 0x4040000004037820 */ /* 0x000fc80000400000 */
[----:B------:R-:W-:Y:S01]  /*0c70*/  FFMA R3, R13, R3, R2 ;  /* 0x000000030d037223 */ /* 0x000fe20000000002 */
[----:B------:R-:W-:-:S03]  /*0c80*/  IMAD.MOV.U32 R13, RZ, RZ, 0x3e81ad46 ;  /* 0x3e81ad46ff0d7424 */ /* 0x000fc600078e00ff */
[----:B------:R-:W-:Y:S01]  /*0c90*/  FFMA R6, R11, R4, R3 ;  /* 0x000000040b067223 */ /* 0x000fe20000000003 */
[----:B------:R-:W-:Y:S01]  /*0ca0*/  MOV R11, 0x328c6324 ;  /* 0x328c6324000b7802 */ /* 0x000fe20000000f00 */
[----:B------:R-:W-:Y:S02]  /*0cb0*/  IMAD.MOV.U32 R4, RZ, RZ, 0x3fb8aa3b ;  /* 0x3fb8aa3bff047424 */ /* 0x000fe400078e00ff */
[----:B------:R-:W-:Y:S02]  /*0cc0*/  FADD R10, R15, R6 ;  /* 0x000000060f0a7221 */ /* 0x000fe40000000000 */
[----:B------:R-:W-:Y:S01]  /*0cd0*/  FFMA R2, -R11, R4, -1.4105232537531264825e-08 ;  /* 0xb27253780b027423 */ /* 0x000fe20000000104 */
[----:B------:R-:W-:Y:S01]  /*0ce0*/  FFMA R4, R4, -R17, 9.7884749195031872659e-09 ;  /* 0x32282a2b04047423 */ /* 0x000fe20000000811 */
[----:B------:R-:W-:Y:S01]  /*0cf0*/  FMUL R3, R10, 2 ;  /* 0x400000000a037820 */ /* 0x000fe20000400000 */
[----:B------:R-:W-:Y:S01]  /*0d00*/  FADD R15, -R15, R10 ;  /* 0x0000000a0f0f7221 */ /* 0x000fe20000000100 */
[----:B------:R-:W-:Y:S01]  /*0d10*/  FFMA R2, R13, 1.9251366722983220825e-08, R2 ;  /* 0x32a55e340d027823 */ /* 0x000fe20000000002 */
[----:B------:R-:W-:Y:S01]  /*0d20*/  FFMA R4, R21, 1.9251366722983220825e-08, R4 ;  /* 0x32a55e3415047823 */ /* 0x000fe20000000004 */
[----:B------:R-:W0:Y:S01]  /*0d30*/  FRND R12, R3 ;  /* 0x00000003000c7307 */ /* 0x000e220000201000 */
[----:B------:R-:W-:Y:S01]  /*0d40*/  FADD R15, R6, -R15 ;  /* 0x8000000f060f7221 */ /* 0x000fe20000000000 */
[----:B------:R-:W-:Y:S01]  /*0d50*/  FFMA R10, R10, 2, -R3 ;  /* 0x400000000a0a7823 */ /* 0x000fe20000000803 */
[----:B------:R-:W-:Y:S01]  /*0d60*/  FFMA R2, -R11, 0.02336180955171585083, R2 ;  /* 0x3cbf61440b027823 */ /* 0x000fe20000000102 */
[----:B------:R-:W-:Y:S01]  /*0d70*/  FFMA R4, -R17, 0.00017079955432564020157, R4 ;  /* 0x393318a811047823 */ /* 0x000fe20000000104 */
[----:B------:R-:W-:Y:S01]  /*0d80*/  FSETP.GEU.AND P1, PT, R3, RZ, PT ;  /* 0x000000ff0300720b */ /* 0x000fe20003f2e000 */
[----:B------:R-:W-:Y:S01]  /*0d90*/  FFMA R10, R15, 2, R10 ;  /* 0x400000000f0a7823 */ /* 0x000fe2000000000a */
[----:B------:R-:W-:Y:S01]  /*0da0*/  FFMA R2, R13, 0.0077872695401310920715, R2 ;  /* 0x3bff2c5a0d027823 */ /* 0x000fe20000000002 */
[----:B------:R-:W-:Y:S01]  /*0db0*/  FFMA R6, R21, 5.6933182349894195795e-05, R4 ;  /* 0x386ecb8a15067823 */ /* 0x000fe20000000004 */
[----:B------:R-:W2:Y:S02]  /*0dc0*/  F2I.NTZ R16, R3 ;  /* 0x0000000300107305 */ /* 0x000ea40000203100 */
[----:B------:R-:W-:Y:S01]  /*0dd0*/  FADD R4, R2, 0.36539873480796813965 ;  /* 0x3ebb158b02047421 */ /* 0x000fe20000000000 */
[----:B------:R-:W-:Y:S01]  /*0de0*/  FADD R15, R6, -0.96860611438751220703 ;  /* 0xbf77f692060f7421 */ /* 0x000fe20000000000 */
[----:B0-----:R-:W-:-:S03]  /*0df0*/  FADD R11, R3, -R12 ;  /* 0x8000000c030b7221 */ /* 0x001fc60000000000 */
[C---:B------:R-:W-:Y:S01]  /*0e00*/  FADD R17, R15.reuse, 0.96860611438751220703 ;  /* 0x3f77f6920f117421 */ /* 0x040fe20000000000 */
[----:B------:R-:W-:Y:S01]  /*0e10*/  FSETP.GT.AND P0, PT, R12, RZ, PT ;  /* 0x000000ff0c00720b */ /* 0x000fe20003f04000 */
[----:B------:R-:W-:Y:S01]  /*0e20*/  FADD R14, R10, R11 ;  /* 0x0000000b0a0e7221 */ /* 0x000fe20000000000 */
[----:B------:R-:W-:Y:S01]  /*0e30*/  FADD R11, R4, -0.36539873480796813965 ;  /* 0xbebb158b040b7421 */ /* 0x000fe20000000000 */
[----:B------:R-:W-:Y:S01]  /*0e40*/  FADD R17, R6, -R17 ;  /* 0x8000001106117221 */ /* 0x000fe20000000000 */
[----:B------:R-:W-:Y:S01]  /*0e50*/  SEL R25, RZ, 0x83000000, P0 ;  /* 0x83000000ff197807 */ /* 0x000fe20000000000 */
[----:B------:R-:W-:Y:S01]  /*0e60*/  FFMA R13, R14, R20, 0.0013391353422775864601 ;  /* 0x3aaf85ed0e0d7423 */ /* 0x000fe20000000014 */
[----:B------:R-:W-:Y:S01]  /*0e70*/  FADD R11, R2, -R11 ;  /* 0x8000000b020b7221 */ /* 0x000fe20000000000 */
[----:B------:R-:W-:Y:S01]  /*0e80*/  FMUL R2, R15, 2 ;  /* 0x400000000f027820 */ /* 0x000fe20000400000 */
[----:B------:R-:W-:Y:S01]  /*0e90*/  FSETP.GT.AND P0, PT, |R3|, 152, PT ;  /* 0x431800000300780b */ /* 0x000fe20003f04200 */
[----:B------:R-:W-:Y:S01]  /*0ea0*/  FFMA R21, R14, R13, 0.0096188392490148544312 ;  /* 0x3c1d98560e157423 */ /* 0x000fe2000000000d */
[----:B------:R-:W-:Y:S01]  /*0eb0*/  FMUL R13, R4, 2 ;  /* 0x40000000040d7820 */ /* 0x000fe20000400000 */
[----:B------:R-:W-:Y:S01]  /*0ec0*/  FFMA R10, R15, 2, -R2 ;  /* 0x400000000f0a7823 */ /* 0x000fe20000000802 */
[----:B------:R-:W-:Y:S01]  /*0ed0*/  IADD3 R12, PT, PT, R25, 0x7f000000, RZ ;  /* 0x7f000000190c7810 */ /* 0x000fe20007ffe0ff */
[----:B------:R-:W-:Y:S01]  /*0ee0*/  FFMA R21, R14, R21, 0.055503588169813156128 ;  /* 0x3d6357bb0e157423 */ /* 0x000fe20000000015 */
[----:B------:R-:W-:Y:S01]  /*0ef0*/  FFMA R4, R4, 2, -R13 ;  /* 0x4000000004047823 */ /* 0x000fe2000000080d */
[----:B------:R-:W0:Y:S01]  /*0f00*/  FRND R6, R13 ;  /* 0x0000000d00067307 */ /* 0x000e220000201000 */
[----:B------:R-:W-:Y:S01]  /*0f10*/  FFMA R10, R17, 2, R10 ;  /* 0x40000000110a7823 */ /* 0x000fe2000000000a */
[----:B------:R-:W-:Y:S01]  /*0f20*/  FFMA R21, R14, R21, 0.24022644758224487305 ;  /* 0x3e75fdec0e157423 */ /* 0x000fe20000000015 */
[----:B------:R-:W-:Y:S01]  /*0f30*/  FFMA R4, R11, 2, R4 ;  /* 0x400000000b047823 */ /* 0x000fe20000000004 */
[----:B--2---:R-:W-:-:S02]  /*0f40*/  IMAD R25, R16, 0x800000, -R25 ;  /* 0x0080000010197824 */ /* 0x004fc400078e0a19 */
[C---:B------:R-:W-:Y:S02]  /*0f50*/  FFMA R21, R14.reuse, R21, 0.69314718246459960938 ;  /* 0x3f3172180e157423 */ /* 0x040fe40000000015 */
[----:B------:R-:W2:Y:S02]  /*0f60*/  FRND R11, R2 ;  /* 0x00000002000b7307 */ /* 0x000ea40000201000 */
[----:B------:R-:W-:Y:S01]  /*0f70*/  FFMA R21, R14, R21, 1 ;  /* 0x3f8000000e157423 */ /* 0x000fe20000000015 */
[----:B------:R-:W-:-:S03]  /*0f80*/  FADD R14, R0, R0 ;  /* 0x00000000000e7221 */ /* 0x000fc60000000000 */
[----:B------:R-:W-:Y:S01]  /*0f90*/  FMUL R12, R21, R12 ;  /* 0x0000000c150c7220 */ /* 0x000fe20000400000 */
[C---:B0-----:R-:W-:Y:S01]  /*0fa0*/  FADD R3, R13.reuse, -R6 ;  /* 0x800000060d037221 */ /* 0x041fe20000000000 */
[----:B------:R-:W-:Y:S02]  /*0fb0*/  LOP3.LUT R17, R14, 0x7fffffff, RZ, 0xc0, !PT ;  /* 0x7fffffff0e117812 */ /* 0x000fe400078ec0ff */
[----:B------:R-:W-:Y:S01]  /*0fc0*/  FMUL R12, R12, R25 ;  /* 0x000000190c0c7220 */ /* 0x000fe20000400000 */
[----:B------:R-:W-:Y:S01]  /*0fd0*/  FADD R3, R4, R3 ;  /* 0x0000000304037221 */ /* 0x000fe20000000000 */
[----:B------:R-:W-:Y:S01]  /*0fe0*/  @P0 FSEL R12, RZ, +INF , !P1 ;  /* 0x7f800000ff0c0808 */ /* 0x000fe20004800000 */
[----:B------:R-:W0:Y:S01]  /*0ff0*/  F2I.NTZ R14, R2 ;  /* 0x00000002000e7305 */ /* 0x000e220000203100 */
[----:B------:R-:W-:Y:S01]  /*1000*/  FSETP.GT.AND P0, PT, |R13|, 152, PT ;  /* 0x431800000d00780b */ /* 0x000fe20003f04200 */
[----:B--2---:R-:W-:Y:S01]  /*1010*/  FADD R15, R2, -R11 ;  /* 0x8000000b020f7221 */ /* 0x004fe20000000000 */
[----:B------:R-:W-:Y:S01]  /*1020*/  FFMA R4, R3, R20, 0.0013391353422775864601 ;  /* 0x3aaf85ed03047423 */ /* 0x000fe20000000014 */
[----:B------:R-:W-:Y:S01]  /*1030*/  @P3 FSEL R17, R17, R12, !P4 ;  /* 0x0000000c11113208 */ /* 0x000fe20006000000 */
[----:B------:R-:W-:Y:S01]  /*1040*/  @P2 FADD R17, R0, 2 ;  /* 0x4000000000112421 */ /* 0x000fe20000000000 */
[----:B------:R-:W-:Y:S01]  /*1050*/  FADD R15, R10, R15 ;  /* 0x0000000f0a0f7221 */ /* 0x000fe20000000000 */
[----:B------:R-:W-:Y:S01]  /*1060*/  FSETP.NEU.AND P3, PT, R0, 1, PT ;  /* 0x3f8000000000780b */ /* 0x000fe20003f6d000 */
[----:B------:R-:W-:Y:S01]  /*1070*/  FFMA R4, R3, R4, 0.0096188392490148544312 ;  /* 0x3c1d985603047423 */ /* 0x000fe20000000004 */
[----:B------:R-:W-:Y:S01]  /*1080*/  FSETP.GT.AND P2, PT, R6, RZ, PT ;  /* 0x000000ff0600720b */ /* 0x000fe20003f44000 */
[----:B------:R-:W-:Y:S01]  /*1090*/  FFMA R10, R15, R20, 0.0013391353422775864601 ;  /* 0x3aaf85ed0f0a7423 */ /* 0x000fe20000000014 */
[----:B------:R-:W-:Y:S01]  /*10a0*/  FSEL R6, R17, 1, P3 ;  /* 0x3f80000011067808 */ /* 0x000fe20001800000 */
[----:B------:R-:W-:Y:S01]  /*10b0*/  FFMA R4, R3, R4, 0.055503588169813156128 ;  /* 0x3d6357bb03047423 */ /* 0x000fe20000000004 */
[----:B------:R2:W3:Y:S01]  /*10c0*/  F2I.NTZ R12, R13 ;  /* 0x0000000d000c7305 */ /* 0x0004e20000203100 */
[----:B------:R-:W-:Y:S01]  /*10d0*/  FFMA R10, R15, R10, 0.0096188392490148544312 ;  /* 0x3c1d98560f0a7423 */ /* 0x000fe2000000000a */
[----:B------:R-:W-:Y:S01]  /*10e0*/  FSETP.GT.AND P3, PT, R11, RZ, PT ;  /* 0x000000ff0b00720b */ /* 0x000fe20003f64000 */
[----:B------:R-:W-:Y:S01]  /*10f0*/  FFMA R4, R3, R4, 0.24022644758224487305 ;  /* 0x3e75fdec03047423 */ /* 0x000fe20000000004 */
[----:B------:R-:W-:Y:S01]  /*1100*/  FSETP.GEU.AND P1, PT, R13, RZ, PT ;  /* 0x000000ff0d00720b */ /* 0x000fe20003f2e000 */
[----:B------:R-:W-:Y:S01]  /*1110*/  FFMA R10, R15, R10, 0.055503588169813156128 ;  /* 0x3d6357bb0f0a7423 */ /* 0x000fe2000000000a */
[----:B------:R-:W-:Y:S01]  /*1120*/  SEL R17, RZ, 0x83000000, P3 ;  /* 0x83000000ff117807 */ /* 0x000fe20001800000 */
[----:B------:R-:W-:Y:S01]  /*1130*/  FFMA R4, R3, R4, 0.69314718246459960938 ;  /* 0x3f31721803047423 */ /* 0x000fe20000000004 */
[C---:B------:R-:W-:Y:S01]  /*1140*/  FSETP.GEU.AND P3, PT, R2.reuse, RZ, PT ;  /* 0x000000ff0200720b */ /* 0x040fe20003f6e000 */
[C---:B------:R-:W-:Y:S01]  /*1150*/  FFMA R0, R15.reuse, R10, 0.24022644758224487305 ;  /* 0x3e75fdec0f007423 */ /* 0x040fe2000000000a */
[----:B--2---:R-:W-:Y:S01]  /*1160*/  SEL R13, RZ, 0x83000000, P2 ;  /* 0x83000000ff0d7807 */ /* 0x004fe20001000000 */
[----:B------:R-:W2:Y:S01]  /*1170*/  F2F.F64.F32 R10, R6 ;  /* 0x00000006000a7310 */ /* 0x000ea20000201800 */
[----:B------:R-:W-:Y:S01]  /*1180*/  FSETP.GT.AND P2, PT, |R2|, 152, PT ;  /* 0x431800000200780b */ /* 0x000fe20003f44200 */
[----:B------:R-:W-:Y:S01]  /*1190*/  FFMA R0, R15, R0, 0.69314718246459960938 ;  /* 0x3f3172180f007423 */ /* 0x000fe20000000000 */
[----:B------:R-:W-:Y:S01]  /*11a0*/  FFMA R4, R3, R4, 1 ;  /* 0x3f80000003047423 */ /* 0x000fe20000000004 */
[----:B------:R-:W-:Y:S01]  /*11b0*/  IADD3 R3, PT, PT, R13, 0x7f000000, RZ ;  /* 0x7f0000000d037810 */ /* 0x000fe20007ffe0ff */
[----:B0-----:R-:W-:-:S02]  /*11c0*/  IMAD R14, R14, 0x800000, -R17 ;  /* 0x008000000e0e7824 */ /* 0x001fc400078e0a11 */
[----:B------:R-:W-:Y:S01]  /*11d0*/  FFMA R0, R15, R0, 1 ;  /* 0x3f8000000f007423 */ /* 0x000fe20000000000 */
[----:B------:R-:W-:Y:S01]  /*11e0*/  VIADD R15, R17, 0x7f000000 ;  /* 0x7f000000110f7836 */ /* 0x000fe20000000000 */
[----:B---3--:R-:W-:Y:S01]  /*11f0*/  LEA R12, R12, -R13, 0x17 ;  /* 0x8000000d0c0c7211 */ /* 0x008fe200078eb8ff */
[----:B------:R-:W-:Y:S02]  /*1200*/  FMUL R3, R4, R3 ;  /* 0x0000000304037220 */ /* 0x000fe40000400000 */
[----:B------:R-:W-:Y:S02]  /*1210*/  FMUL R15, R0, R15 ;  /* 0x0000000f000f7220 */ /* 0x000fe40000400000 */
[----:B------:R-:W-:Y:S01]  /*1220*/  FMUL R0, R3, R12 ;  /* 0x0000000c03007220 */ /* 0x000fe20000400000 */
[----:B------:R-:W-:Y:S01]  /*1230*/  @P0 FSEL R0, RZ, +INF , !P1 ;  /* 0x7f800000ff000808 */ /* 0x000fe20004800000 */
[----:B--2---:R-:W-:Y:S01]  /*1240*/  DMUL R10, R10, UR4 ;  /* 0x000000040a0a7c28 */ /* 0x004fe20008000000 */
[----:B------:R-:W-:Y:S01]  /*1250*/  FMUL R15, R15, R14 ;  /* 0x0000000e0f0f7220 */ /* 0x000fe20000400000 */
[----:B------:R-:W-:Y:S01]  /*1260*/  @P2 FSEL R15, RZ, +INF , !P3 ;  /* 0x7f800000ff0f2808 */ /* 0x000fe20005800000 */
[----:B------:R-:W-:Y:S01]  /*1270*/  UMOV UR4, 0x60000000 ;  /* 0x6000000000047882 */ /* 0x000fe20000000000 */
[----:B------:R-:W-:Y:S01]  /*1280*/  UMOV UR5, 0x40011eb8 ;  /* 0x40011eb800057882 */ /* 0x000fe20000000000 */
[----:B------:R-:W-:-:S02]  /*1290*/  MOV R14, 0x3f800000 ;  /* 0x3f800000000e7802 */ /* 0x000fc40000000f00 */
[----:B------:R-:W-:Y:S01]  /*12a0*/  FADD R0, R0, -R15 ;  /* 0x8000000f00007221 */ /* 0x000fe20000000000 */
[----:B------:R-:W-:-:S11]  /*12b0*/  DMUL R28, R10, UR4 ;  /* 0x000000040a1c7c28 */ /* 0x000fd60008000000 */
.L_x_33:
[----:B------:R-:W0:Y:S01]  /*12c0*/  MUFU.RCP64H R3, 9.29999542236328125 ;  /* 0x4022999900037908 */ /* 0x000e220000001800 */
[----:B------:R-:W-:Y:S01]  /*12d0*/  IMAD.MOV.U32 R12, RZ, RZ, -0x66666666 ;  /* 0x9999999aff0c7424 */ /* 0x000fe200078e00ff */
[----:B------:R-:W-:Y:S01]  /*12e0*/  MOV R13, 0x40229999 ;  /* 0x40229999000d7802 */ /* 0x000fe20000000f00 */
[----:B------:R-:W-:-:S05]  /*12f0*/  IMAD.MOV.U32 R2, RZ, RZ, 0x1 ;  /* 0x00000001ff027424 */ /* 0x000fca00078e00ff */
[----:B------:R-:W2:Y:S01]  /*1300*/  F2F.F64.F32 R26, R14 ;  /* 0x0000000e001a7310 */ /* 0x000ea20000201800 */
[----:B0-----:R-:W-:Y:S01]  /*1310*/  DFMA R10, R2, -R12, 1 ;  /* 0x3ff00000020a742b */ /* 0x001fe2000000080c */
[----:B--2---:R-:W-:-:S07]  /*1320*/  FSETP.GEU.AND P1, PT, |R27|, 6.5827683646048100446e-37, PT ;  /* 0x036000001b00780b */ /* 0x004fce0003f2e200 */
[----:B------:R-:W-:-:S08]  /*1330*/  DFMA R10, R10, R10, R10 ;  /* 0x0000000a0a0a722b */ /* 0x000fd0000000000a */
[----:B------:R-:W-:-:S08]  /*1340*/  DFMA R10, R2, R10, R2 ;  /* 0x0000000a020a722b */ /* 0x000fd00000000002 */
[----:B------:R-:W-:-:S08]  /*1350*/  DFMA R2, R10, -R12, 1 ;  /* 0x3ff000000a02742b */ /* 0x000fd0000000080c */
[----:B------:R-:W-:-:S08]  /*1360*/  DFMA R2, R10, R2, R10 ;  /* 0x000000020a02722b */ /* 0x000fd0000000000a */
[----:B------:R-:W-:-:S08]  /*1370*/  DMUL R24, R26, R2 ;  /* 0x000000021a187228 */ /* 0x000fd00000000000 */
[----:B------:R-:W-:-:S08]  /*1380*/  DFMA R10, R24, -R12, R26 ;  /* 0x8000000c180a722b */ /* 0x000fd0000000001a */
[----:B------:R-:W-:-:S10]  /*1390*/  DFMA R24, R2, R10, R24 ;  /* 0x0000000a0218722b */ /* 0x000fd40000000018 */
[----:B------:R-:W-:-:S05]  /*13a0*/  FFMA R2, RZ, 2.5406248569488525391, R25 ;  /* 0x40229999ff027823 */ /* 0x000fca0000000019 */
[----:B------:R-:W-:-:S13]  /*13b0*/  FSETP.GT.AND P0, PT, |R2|, 1.469367938527859385e-39, PT ;  /* 0x001000000200780b */ /* 0x000fda0003f04200 */
[----:B------:R-:W-:Y:S05]  /*13c0*/  @P0 BRA P1, `(.L_x_12) ;  /* 0x0000000000200947 */ /* 0x000fea0000800000 */
[----:B------:R-:W-:Y:S01]  /*13d0*/  MOV R16, R26 ;  /* 0x0000001a00107202 */ /* 0x000fe20000000f00 */
[----:B------:R-:W-:Y:S01]  /*13e0*/  IMAD.MOV.U32 R3, RZ, RZ, R27 ;  /* 0x000000ffff037224 */ /* 0x000fe200078e001b */
[----:B------:R-:W-:Y:S01]  /*13f0*/  MOV R4, 0x9999999a ;  /* 0x9999999a00047802 */ /* 0x000fe20000000f00 */
[----:B------:R-:W-:Y:S01]  /*1400*/  IMAD.MOV.U32 R15, RZ, RZ, 0x40229999 ;  /* 0x40229999ff0f7424 */ /* 0x000fe200078e00ff */
[----:B------:R-:W-:-:S07]  /*1410*/  MOV R6, 0x1430 ;  /* 0x0000143000067802 */ /* 0x000fce0000000f00 */
[----:B-1----:R-:W-:Y:S05]  /*1420*/  CALL.REL.NOINC `($__internal_1_$__cuda_sm20_div_rn_f64_full) ;  /* 0x000000e800e87944 */ /* 0x002fea0003c00000 */
[----:B------:R-:W-:Y:S01]  /*1430*/  MOV R24, R4 ;  /* 0x0000000400187202 */ /* 0x000fe20000000f00 */
[----:B------:R-:W-:-:S07]  /*1440*/  IMAD.MOV.U32 R25, RZ, RZ, R3 ;  /* 0x000000ffff197224 */ /* 0x000fce00078e0003 */
.L_x_12:
[----:B------:R-:W-:Y:S01]  /*1450*/  DADD R2, -RZ, |R24| ;  /* 0x00000000ff027229 */ /* 0x000fe20000000518 */
[----:B------:R-:W-:Y:S01]  /*1460*/  BSSY.RECONVERGENT B1, `(.L_x_13) ;  /* 0x0000005000017945 */ /* 0x000fe20003800200 */
[----:B------:R-:W-:-:S08]  /*1470*/  MOV R4, 0x14b0 ;  /* 0x000014b000047802 */ /* 0x000fd00000000f00 */
[----:B------:R-:W-:Y:S01]  /*1480*/  MOV R44, R2 ;  /* 0x00000002002c7202 */ /* 0x000fe20000000f00 */
[----:B------:R-:W-:-:S07]  /*1490*/  IMAD.MOV.U32 R15, RZ, RZ, R3 ;  /* 0x000000ffff0f7224 */ /* 0x000fce00078e0003 */
[----:B-1----:R-:W-:Y:S05]  /*14a0*/  CALL.REL.NOINC `($_Z10LikelihoodPK19LikelihoodParameterPdj$__internal_accurate_pow) ;  /* 0x000000fc00047944 */ /* 0x002fea0003c00000 */
[----:B------:R-:W-:Y:S05]  /*14b0*/  BSYNC.RECONVERGENT B1 ;  /* 0x0000000000017941 */ /* 0x000fea0003800200 */
.L_x_13:
[C---:B------:R-:W-:Y:S01]  /*14c0*/  DADD R2, R24.reuse, 4 ;  /* 0x4010000018027429 */ /* 0x040fe20000000000 */
[----:B------:R-:W-:Y:S01]  /*14d0*/  IMAD.MOV.U32 R10, RZ, RZ, 0x652b82fe ;  /* 0x652b82feff0a7424 */ /* 0x000fe200078e00ff */
[C---:B------:R-:W-:Y:S01]  /*14e0*/  DSETP.NEU.AND P2, PT, |R24|.reuse, +INF , PT ;  /* 0x7ff000001800742a */ /* 0x040fe20003f4d200 */
[----:B------:R-:W-:Y:S01]  /*14f0*/  MOV R11, 0x3ff71547 ;  /* 0x3ff71547000b7802 */ /* 0x000fe20000000f00 */
[----:B------:R-:W-:Y:S01]  /*1500*/  DSETP.NEU.AND P0, PT, R24, RZ, PT ;  /* 0x000000ff1800722a */ /* 0x000fe20003f0d000 */
[----:B------:R-:W-:Y:S01]  /*1510*/  UMOV UR4, 0xfefa39ef ;  /* 0xfefa39ef00047882 */ /* 0x000fe20000000000 */
[----:B------:R-:W-:Y:S01]  /*1520*/  UMOV UR5, 0x3fe62e42 ;  /* 0x3fe62e4200057882 */ /* 0x000fe20000000000 */
[----:B------:R-:W-:Y:S03]  /*1530*/  BSSY.RECONVERGENT B1, `(.L_x_14) ;  /* 0x0000042000017945 */ /* 0x000fe60003800200 */
[----:B------:R-:W-:-:S02]  /*1540*/  LOP3.LUT R2, R3, 0x7ff00000, RZ, 0xc0, !PT ;  /* 0x7ff0000003027812 */ /* 0x000fc400078ec0ff */
[----:B------:R-:W-:Y:S02]  /*1550*/  FSEL R6, R6, RZ, P0 ;  /* 0x000000ff06067208 */ /* 0x000fe40000000000 */
[----:B------:R-:W-:Y:S02]  /*1560*/  ISETP.NE.AND P1, PT, R2, 0x7ff00000, PT ;  /* 0x7ff000000200780c */ /* 0x000fe40003f25270 */
[----:B------:R-:W-:Y:S01]  /*1570*/  FSEL R3, R16, RZ, P0 ;  /* 0x000000ff10037208 */ /* 0x000fe20000000000 */
[----:B------:R-:W-:Y:S01]  /*1580*/  DSETP.NEU.AND P0, PT, R24, 1, PT ;  /* 0x3ff000001800742a */ /* 0x000fe20003f0d000 */
[----:B------:R-:W-:Y:S02]  /*1590*/  @!P2 FSEL R6, R6, RZ, P1 ;  /* 0x000000ff0606a208 */ /* 0x000fe40000800000 */
[----:B------:R-:W-:Y:S02]  /*15a0*/  @!P2 FSEL R3, R3, +QNAN , P1 ;  /* 0x7ff000000303a808 */ /* 0x000fe40000800000 */
[----:B------:R-:W-:-:S06]  /*15b0*/  MOV R2, R6 ;  /* 0x0000000600027202 */ /* 0x000fcc0000000f00 */
[----:B------:R-:W-:-:S10]  /*15c0*/  DADD R2, -RZ, -R2 ;  /* 0x00000000ff027229 */ /* 0x000fd40000000902 */
[----:B------:R-:W-:Y:S02]  /*15d0*/  FSEL R2, R2, RZ, P0 ;  /* 0x000000ff02027208 */ /* 0x000fe40000000000 */
[----:B------:R-:W-:-:S04]  /*15e0*/  FSEL R3, R3, -1.875, P0 ;  /* 0xbff0000003037808 */ /* 0x000fc80000000000 */
[----:B------:R-:W-:Y:S02]  /*15f0*/  FSETP.GEU.AND P0, PT, |R3|, 4.1917929649353027344, PT ;  /* 0x4086232b0300780b */ /* 0x000fe40003f0e200 */
[----:B------:R-:W-:-:S08]  /*1600*/  DFMA R10, R2, R10, 6.75539944105574400000e+15 ;  /* 0x43380000020a742b */ /* 0x000fd0000000000a */
[----:B------:R-:W-:-:S08]  /*1610*/  DADD R12, R10, -6.75539944105574400000e+15 ;  /* 0xc33800000a0c7429 */ /* 0x000fd00000000000 */
[----:B------:R-:W-:Y:S01]  /*1620*/  DFMA R16, R12, -UR4, R2 ;  /* 0x800000040c107c2b */ /* 0x000fe20008000002 */
        /* <DEDUP_REMOVED lines=33> */
[----:B------:R-:W-:-:S10]  /*1840*/  DFMA R16, R16, R12, 1 ;  /* 0x3ff000001010742b */ /* 0x000fd4000000000c */
[----:B------:R-:W-:Y:S01]  /*1850*/  IMAD R13, R10, 0x100000, R17 ;  /* 0x001000000a0d7824 */ /* 0x000fe200078e0211 */
[----:B------:R-:W-:Y:S01]  /*1860*/  MOV R12, R16 ;  /* 0x00000010000c7202 */ /* 0x000fe20000000f00 */
[----:B------:R-:W-:Y:S06]  /*1870*/  @!P0 BRA `(.L_x_15) ;  /* 0x0000000000348947 */ /* 0x000fec0003800000 */
[----:B------:R-:W-:Y:S01]  /*1880*/  FSETP.GEU.AND P1, PT, |R3|, 4.2275390625, PT ;  /* 0x408748000300780b */ /* 0x000fe20003f2e200 */
[C---:B------:R-:W-:Y:S02]  /*1890*/  DADD R12, R2.reuse, +INF ;  /* 0x7ff00000020c7429 */ /* 0x040fe40000000000 */
[----:B------:R-:W-:-:S08]  /*18a0*/  DSETP.GEU.AND P0, PT, R2, RZ, PT ;  /* 0x000000ff0200722a */ /* 0x000fd00003f0e000 */
[----:B------:R-:W-:Y:S02]  /*18b0*/  FSEL R12, R12, RZ, P0 ;  /* 0x000000ff0c0c7208 */ /* 0x000fe40000000000 */
[----:B------:R-:W-:Y:S01]  /*18c0*/  @!P1 LEA.HI R4, R10, R10, RZ, 0x1 ;  /* 0x0000000a0a049211 */ /* 0x000fe200078f08ff */
[----:B------:R-:W-:Y:S01]  /*18d0*/  @!P1 IMAD.MOV.U32 R2, RZ, RZ, R16 ;  /* 0x000000ffff029224 */ /* 0x000fe200078e0010 */
[----:B------:R-:W-:Y:S02]  /*18e0*/  FSEL R13, R13, RZ, P0 ;  /* 0x000000ff0d0d7208 */ /* 0x000fe40000000000 */
[----:B------:R-:W-:-:S05]  /*18f0*/  @!P1 SHF.R.S32.HI R3, RZ, 0x1, R4 ;  /* 0x00000001ff039819 */ /* 0x000fca0000011404 */
[----:B------:R-:W-:Y:S01]  /*1900*/  @!P1 IMAD.IADD R10, R10, 0x1, -R3 ;  /* 0x000000010a0a9824 */ /* 0x000fe200078e0a03 */
[----:B------:R-:W-:-:S04]  /*1910*/  @!P1 LEA R3, R3, R17, 0x14 ;  /* 0x0000001103039211 */ /* 0x000fc800078ea0ff */
[----:B------:R-:W-:Y:S02]  /*1920*/  @!P1 LEA R11, R10, 0x3ff00000, 0x14 ;  /* 0x3ff000000a0b9811 */ /* 0x000fe400078ea0ff */
[----:B------:R-:W-:-:S06]  /*1930*/  @!P1 MOV R10, RZ ;  /* 0x000000ff000a9202 */ /* 0x000fcc0000000f00 */
[----:B------:R-:W-:-:S11]  /*1940*/  @!P1 DMUL R12, R2, R10 ;  /* 0x0000000a020c9228 */ /* 0x000fd60000000000 */
.L_x_15:
[----:B------:R-:W-:Y:S05]  /*1950*/  BSYNC.RECONVERGENT B1 ;  /* 0x0000000000017941 */ /* 0x000fea0003800200 */
.L_x_14:
[----:B------:R-:W-:Y:S01]  /*1960*/  DADD R12, -R12, 1 ;  /* 0x3ff000000c0c7429 */ /* 0x000fe20000000100 */
[----:B------:R-:W-:Y:S01]  /*1970*/  UMOV UR4, 0x66666666 ;  /* 0x6666666600047882 */ /* 0x000fe20000000000 */
[----:B------:R-:W-:Y:S01]  /*1980*/  UMOV UR5, 0x3fee6666 ;  /* 0x3fee666600057882 */ /* 0x000fe20000000000 */
[----:B------:R-:W0:Y:S01]  /*1990*/  MUFU.RCP R4, R23 ;  /* 0x0000001700047308 */ /* 0x000e220000001000 */
[----:B------:R-:W-:Y:S04]  /*19a0*/  BSSY.RECONVERGENT B3, `(.L_x_16) ;  /* 0x000001b000037945 */ /* 0x000fe80003800200 */
[----:B------:R-:W-:Y:S01]  /*19b0*/  DMUL R2, R12, UR4 ;  /* 0x000000040c027c28 */ /* 0x000fe20008000000 */
[----:B------:R-:W-:Y:S01]  /*19c0*/  UMOV UR4, 0xa3d70a4 ;  /* 0x0a3d70a400047882 */ /* 0x000fe20000000000 */
[----:B------:R-:W-:-:S02]  /*19d0*/  UMOV UR5, 0x3ff4a3d7 ;  /* 0x3ff4a3d700057882 */ /* 0x000fc40000000000 */
[----:B------:R-:W-:-:S06]  /*19e0*/  DADD R12, R26, UR4 ;  /* 0x000000041a0c7e29 */ /* 0x000fcc0008000000 */
[----:B------:R-:W1:Y:S01]  /*19f0*/  F2F.F32.F64 R2, R2 ;  /* 0x0000000200027310 */ /* 0x000e620000301000 */
[----:B0-----:R-:W-:-:S04]  /*1a00*/  FFMA R15, R4, -R23, 1 ;  /* 0x3f800000040f7423 */ /* 0x001fc80000000817 */
[----:B------:R-:W-:-:S03]  /*1a10*/  FFMA R15, R4, R15, R4 ;  /* 0x0000000f040f7223 */ /* 0x000fc60000000004 */
[----:B------:R-:W0:Y:S08]  /*1a20*/  F2F.F32.F64 R12, R12 ;  /* 0x0000000c000c7310 */ /* 0x000e300000301000 */
[----:B-1----:R1:W2:Y:S01]  /*1a30*/  F2F.F64.F32 R10, R2 ;  /* 0x00000002000a7310 */ /* 0x0022a20000201800 */
[----:B0-----:R-:W-:Y:S01]  /*1a40*/  FFMA R4, R12, R15, RZ ;  /* 0x0000000f0c047223 */ /* 0x001fe200000000ff */
[----:B-1----:R-:W-:-:S06]  /*1a50*/  CS2R R2, SRZ ;  /* 0x0000000000027805 */ /* 0x002fcc000001ff00 */
[----:B------:R-:W0:Y:S01]  /*1a60*/  FCHK P0, R12, R23 ;  /* 0x000000170c007302 */ /* 0x000e220000000000 */
[----:B------:R-:W-:Y:S01]  /*1a70*/  FFMA R6, R4, -R23, R12 ;  /* 0x8000001704067223 */ /* 0x000fe2000000000c */
[----:B--2---:R-:W-:Y:S01]  /*1a80*/  DSETP.MAX.AND P1, P2, RZ, R10, PT ;  /* 0x0000000aff00722a */ /* 0x004fe20003a2f000 */
[----:B------:R-:W-:Y:S02]  /*1a90*/  IMAD.MOV.U32 R17, RZ, RZ, R10 ;  /* 0x000000ffff117224 */ /* 0x000fe400078e000a */
[----:B------:R-:W-:-:S03]  /*1aa0*/  FFMA R4, R15, R6, R4 ;  /* 0x000000060f047223 */ /* 0x000fc60000000004 */
[----:B------:R-:W-:Y:S02]  /*1ab0*/  FSEL R3, R3, R11, P1 ;  /* 0x0000000b03037208 */ /* 0x000fe40000800000 */
[----:B------:R-:W-:-:S06]  /*1ac0*/  SEL R2, R2, R17, P1 ;  /* 0x0000001102027207 */ /* 0x000fcc0000800000 */
[----:B------:R-:W-:-:S04]  /*1ad0*/  @P2 LOP3.LUT R3, R11, 0x80000, RZ, 0xfc, !PT ;  /* 0x000800000b032812 */ /* 0x000fc800078efcff */
[----:B------:R1:W2:Y:S01]  /*1ae0*/  F2F.F32.F64 R13, R2 ;  /* 0x00000002000d7310 */ /* 0x0002a20000301000 */
[----:B0-----:R-:W-:Y:S05]  /*1af0*/  @!P0 BRA `(.L_x_17) ;  /* 0x0000000000148947 */ /* 0x001fea0003800000 */
[----:B------:R-:W-:Y:S01]  /*1b00*/  MOV R4, R12 ;  /* 0x0000000c00047202 */ /* 0x000fe20000000f00 */
[----:B-1----:R-:W-:Y:S01]  /*1b10*/  IMAD.MOV.U32 R3, RZ, RZ, R23 ;  /* 0x000000ffff037224 */ /* 0x002fe200078e0017 */
[----:B------:R-:W-:-:S07]  /*1b20*/  MOV R6, 0x1b40 ;  /* 0x00001b4000067802 */ /* 0x000fce0000000f00 */
[----:B--2---:R-:W-:Y:S05]  /*1b30*/  CALL.REL.NOINC `($__internal_4_$__cuda_sm3x_div_rn_noftz_f32_slowpath) ;  /* 0x000000ec00c47944 */ /* 0x004fea0003c00000 */
[----:B------:R-:W-:-:S07]  /*1b40*/  MOV R4, R3 ;  /* 0x0000000300047202 */ /* 0x000fce0000000f00 */
.L_x_17:
[----:B------:R-:W-:Y:S05]  /*1b50*/  BSYNC.RECONVERGENT B3 ;  /* 0x0000000000037941 */ /* 0x000fea0003800200 */
.L_x_16:
[----:B-1----:R-:W0:Y:S01]  /*1b60*/  F2F.F64.F32 R2, R4 ;  /* 0x0000000400027310 */ /* 0x002e220000201800 */
[----:B------:R-:W-:Y:S01]  /*1b70*/  IMAD.MOV.U32 R10, RZ, RZ, 0x80000 ;  /* 0x00080000ff0a7424 */ /* 0x000fe200078e00ff */
[----:B------:R-:W-:Y:S01]  /*1b80*/  BSSY.RECONVERGENT B1, `(.L_x_18) ;  /* 0x0000024000017945 */ /* 0x000fe20003800200 */
[----:B------:R-:W-:Y:S01]  /*1b90*/  IMAD.MOV.U32 R15, RZ, RZ, 0x437c0000 ;  /* 0x437c0000ff0f7424 */ /* 0x000fe200078e00ff */
[----:B0-----:R-:W-:Y:S01]  /*1ba0*/  DSETP.MIN.AND P0, P1, R2, 15, PT ;  /* 0x402e00000200742a */ /* 0x001fe20003900000 */
[----:B------:R-:W-:-:S05]  /*1bb0*/  MOV R6, R3 ;  /* 0x0000000300067202 */ /* 0x000fca0000000f00 */
[----:B------:R-:W-:Y:S02]  /*1bc0*/  FSEL R11, R6, 2.71875, P0 ;  /* 0x402e0000060b7808 */ /* 0x000fe40000000000 */
[----:B------:R-:W-:-:S06]  /*1bd0*/  SEL R2, R2, RZ, P0 ;  /* 0x000000ff02027207 */ /* 0x000fcc0000000000 */
[----:B------:R-:W-:-:S05]  /*1be0*/  @P1 LOP3.LUT R11, R10, 0x402e0000, RZ, 0xfc, !PT ;  /* 0x402e00000a0b1812 */ /* 0x000fca00078efcff */
[----:B------:R-:W-:Y:S02]  /*1bf0*/  IMAD.MOV.U32 R3, RZ, RZ, R11 ;  /* 0x000000ffff037224 */ /* 0x000fe400078e000b */
[----:B------:R-:W-:Y:S02]  /*1c00*/  HFMA2 R11, -RZ, RZ, 0.96630859375, -0.0022525787353515625 ;  /* 0x3bbb989dff0b7431 */ /* 0x000fe400000001ff */
[----:B------:R-:W0:Y:S03]  /*1c10*/  F2F.F32.F64 R2, R2 ;  /* 0x0000000200027310 */ /* 0x000e260000301000 */
[----:B0-----:R-:W-:-:S04]  /*1c20*/  FFMA.SAT R4, R2, R11, 0.5 ;  /* 0x3f00000002047423 */ /* 0x001fc8000000200b */
[----:B------:R-:W-:-:S04]  /*1c30*/  FFMA.RM R4, R4, R15, 12582913 ;  /* 0x4b40000104047423 */ /* 0x000fc8000000400f */
[C---:B------:R-:W-:Y:S01]  /*1c40*/  FADD R11, R4.reuse, -12583039 ;  /* 0xcb40007f040b7421 */ /* 0x040fe20000000000 */
[----:B------:R-:W-:-:S03]  /*1c50*/  SHF.L.U32 R4, R4, 0x17, RZ ;  /* 0x0000001704047819 */ /* 0x000fc600000006ff */
[----:B------:R-:W-:-:S04]  /*1c60*/  FFMA R11, R2, 1.4426950216293334961, -R11 ;  /* 0x3fb8aa3b020b7823 */ /* 0x000fc8000000080b */
[----:B------:R-:W-:-:S04]  /*1c70*/  FFMA R6, R2, 1.925963033500011079e-08, R11 ;  /* 0x32a5706002067823 */ /* 0x000fc8000000000b */
[----:B------:R-:W0:Y:S02]  /*1c80*/  MUFU.EX2 R11, R6 ;  /* 0x00000006000b7308 */ /* 0x000e240000000800 */
[----:B0-----:R-:W-:-:S06]  /*1c90*/  FMUL R4, R4, R11 ;  /* 0x0000000b04047220 */ /* 0x001fcc0000400000 */
[----:B------:R-:W0:Y:S02]  /*1ca0*/  F2F.F64.F32 R2, R4 ;  /* 0x0000000400027310 */ /* 0x000e240000201800 */
[----:B0-----:R-:W-:-:S06]  /*1cb0*/  DADD R20, R2, 1 ;  /* 0x3ff0000002147429 */ /* 0x001fcc0000000000 */
[----:B------:R-:W0:Y:S04]  /*1cc0*/  MUFU.RCP64H R3, R21 ;  /* 0x0000001500037308 */ /* 0x000e280000001800 */
[----:B------:R-:W-:-:S05]  /*1cd0*/  VIADD R2, R21, 0x300402 ;  /* 0x0030040215027836 */ /* 0x000fca0000000000 */
[----:B------:R-:W-:Y:S01]  /*1ce0*/  FSETP.GEU.AND P0, PT, |R2|, 5.8789094863358348022e-39, PT ;  /* 0x004004020200780b */ /* 0x000fe20003f0e200 */
[----:B0-----:R-:W-:-:S08]  /*1cf0*/  DFMA R10, -R20, R2, 1 ;  /* 0x3ff00000140a742b */ /* 0x001fd00000000102 */
[----:B------:R-:W-:-:S08]  /*1d00*/  DFMA R10, R10, R10, R10 ;  /* 0x0000000a0a0a722b */ /* 0x000fd0000000000a */
[----:B------:R-:W-:-:S08]  /*1d10*/  DFMA R10, R2, R10, R2 ;  /* 0x0000000a020a722b */ /* 0x000fd00000000002 */
[----:B------:R-:W-:-:S08]  /*1d20*/  DFMA R16, -R20, R10, 1 ;  /* 0x3ff000001410742b */ /* 0x000fd0000000010a */
[----:B------:R-:W-:Y:S01]  /*1d30*/  DFMA R2, R10, R16, R10 ;  /* 0x000000100a02722b */ /* 0x000fe2000000000a */
[----:B------:R-:W-:Y:S10]  /*1d40*/  @P0 BRA `(.L_x_19) ;  /* 0x00000000001c0947 */ /* 0x000ff40003800000 */
[----:B------:R-:W-:Y:S01]  /*1d50*/  LOP3.LUT R6, R21, 0x7fffffff, RZ, 0xc0, !PT ;  /* 0x7fffffff15067812 */ /* 0x000fe200078ec0ff */
[----:B------:R-:W-:Y:S01]  /*1d60*/  IMAD.MOV.U32 R3, RZ, RZ, R21 ;  /* 0x000000ffff037224 */ /* 0x000fe200078e0015 */
[----:B------:R-:W-:Y:S02]  /*1d70*/  MOV R16, R20 ;  /* 0x0000001400107202 */ /* 0x000fe40000000f00 */
[----:B------:R-:W-:Y:S02]  /*1d80*/  IADD3 R6, PT, PT, R6, -0x100000, RZ ;  /* 0xfff0000006067810 */ /* 0x000fe40007ffe0ff */
[----:B------:R-:W-:-:S07]  /*1d90*/  MOV R4, 0x1db0 ;  /* 0x00001db000047802 */ /* 0x000fce0000000f00 */
[----:B--2---:R-:W-:Y:S05]  /*1da0*/  CALL.REL.NOINC `($__internal_0_$__cuda_sm20_dblrcp_rn_slowpath_v3) ;  /* 0x000000dc00d87944 */ /* 0x004fea0003c00000 */
[----:B------:R-:W-:-:S07]  /*1db0*/  IMAD.MOV.U32 R2, RZ, RZ, R6 ;  /* 0x000000ffff027224 */ /* 0x000fce00078e0006 */
.L_x_19:
[----:B------:R-:W-:Y:S05]  /*1dc0*/  BSYNC.RECONVERGENT B1 ;  /* 0x0000000000017941 */ /* 0x000fea0003800200 */
.L_x_18:
[----:B------:R-:W0:Y:S01]  /*1dd0*/  F2F.F32.F64 R11, R2 ;  /* 0x00000002000b7310 */ /* 0x000e220000301000 */
[----:B------:R-:W-:Y:S01]  /*1de0*/  BSSY.RECONVERGENT B3, `(.L_x_20) ;  /* 0x00000c7000037945 */ /* 0x000fe20003800200 */
[----:B------:R-:W-:Y:S02]  /*1df0*/  CS2R R32, SRZ ;  /* 0x0000000000207805 */ /* 0x000fe4000001ff00 */
[----:B0-----:R-:W-:-:S13]  /*1e00*/  FSETP.GTU.AND P0, PT, R11, RZ, PT ;  /* 0x000000ff0b00720b */ /* 0x001fda0003f0c000 */
[----:B------:R-:W-:Y:S05]  /*1e10*/  @!P0 BRA `(.L_x_21) ;  /* 0x0000000c000c8947 */ /* 0x000fea0003800000 */
[C---:B------:R-:W-:Y:S01]  /*1e20*/  FMUL R3, |R12|.reuse, 16777216 ;  /* 0x4b8000000c037820 */ /* 0x040fe20000400200 */
[C---:B------:R-:W-:Y:S02]  /*1e30*/  FSETP.GEU.AND P0, PT, |R12|.reuse, 1.175494350822287508e-38, PT ;  /* 0x008000000c00780b */ /* 0x040fe40003f0e200 */
[----:B------:R-:W-:Y:S02]  /*1e40*/  MOV R16, 0x3a2c32e4 ;  /* 0x3a2c32e400107802 */ /* 0x000fe40000000f00 */
[----:B------:R-:W-:Y:S02]  /*1e50*/  FSEL R3, R3, |R12|, !P0 ;  /* 0x4000000c03037208 */ /* 0x000fe40004000000 */
[----:B------:R-:W-:Y:S02]  /*1e60*/  FSETP.NEU.AND P4, PT, R12, 1, PT ;  /* 0x3f8000000c00780b */ /* 0x000fe40003f8d000 */
[----:B------:R-:W-:-:S04]  /*1e70*/  IADD3 R2, PT, PT, R3, -0x3f3504f3, RZ ;  /* 0xc0cafb0d03027810 */ /* 0x000fc80007ffe0ff */
[----:B------:R-:W-:Y:S02]  /*1e80*/  LOP3.LUT R4, R2, 0xff800000, RZ, 0xc0, !PT ;  /* 0xff80000002047812 */ /* 0x000fe400078ec0ff */
[----:B------:R-:W-:-:S03]  /*1e90*/  FSEL R2, RZ, -24, P0 ;  /* 0xc1c00000ff027808 */ /* 0x000fc60000000000 */
[----:B------:R-:W-:-:S04]  /*1ea0*/  IMAD.IADD R3, R3, 0x1, -R4 ;  /* 0x0000000103037824 */ /* 0x000fc800078e0a04 */
[C---:B------:R-:W-:Y:S01]  /*1eb0*/  FADD R10, R3.reuse, 1 ;  /* 0x3f800000030a7421 */ /* 0x040fe20000000000 */
[----:B------:R-:W-:Y:S01]  /*1ec0*/  FADD R6, R3, -1 ;  /* 0xbf80000003067421 */ /* 0x000fe20000000000 */
[----:B------:R-:W-:-:S03]  /*1ed0*/  I2FP.F32.S32 R3, R4 ;  /* 0x0000000400037245 */ /* 0x000fc60000201400 */
[----:B------:R-:W-:Y:S01]  /*1ee0*/  FADD R15, R6, R6 ;  /* 0x00000006060f7221 */ /* 0x000fe20000000000 */
[----:B------:R-:W0:Y:S01]  /*1ef0*/  MUFU.RCP R10, R10 ;  /* 0x0000000a000a7308 */ /* 0x000e220000001000 */
[----:B------:R-:W-:Y:S02]  /*1f00*/  FFMA R2, R3, 1.1920928955078125e-07, R2 ;  /* 0x3400000003027823 */ /* 0x000fe40000000002 */
[----:B0-----:R-:W-:-:S04]  /*1f10*/  FMUL R15, R10, R15 ;  /* 0x0000000f0a0f7220 */ /* 0x001fc80000400000 */
[----:B------:R-:W-:Y:S01]  /*1f20*/  FADD R4, R6, -R15 ;  /* 0x8000000f06047221 */ /* 0x000fe20000000000 */
[CC--:B------:R-:W-:Y:S01]  /*1f30*/  FMUL R3, R15.reuse, R15.reuse ;  /* 0x0000000f0f037220 */ /* 0x0c0fe20000400000 */
[----:B------:R-:W-:Y:S02]  /*1f40*/  FFMA R21, R15, 1.4426950216293334961, R2 ;  /* 0x3fb8aa3b0f157823 */ /* 0x000fe40000000002 */
        /* <DEDUP_REMOVED lines=12> */
[----:B------:R-:W-:-:S04]  /*2010*/  FFMA R3, R17, R3, R2 ;  /* 0x0000000311037223 */ /* 0x000fc80000000002 */
[----:B------:R-:W-:Y:S01]  /*2020*/  FFMA R2, R15, R4, R3 ;  /* 0x000000040f027223 */ /* 0x000fe20000000003 */
[----:B------:R-:W-:-:S03]  /*2030*/  IMAD.MOV.U32 R3, RZ, RZ, 0x3f800000 ;  /* 0x3f800000ff037424 */ /* 0x000fc600078e00ff */
[----:B------:R-:W-:-:S04]  /*2040*/  FADD R10, R21, R2 ;  /* 0x00000002150a7221 */ /* 0x000fc80000000000 */
[----:B------:R-:W-:-:S04]  /*2050*/  FADD R21, -R21, R10 ;  /* 0x0000000a15157221 */ /* 0x000fc80000000100 */
[----:B------:R-:W-:Y:S01]  /*2060*/  FADD R2, R2, -R21 ;  /* 0x8000001502027221 */ /* 0x000fe20000000000 */
[----:B------:R-:W-:Y:S06]  /*2070*/  @!P4 BRA `(.L_x_22) ;  /* 0x000000000078c947 */ /* 0x000fec0003800000 */
[----:B------:R-:W-:-:S13]  /*2080*/  FSETP.NAN.AND P0, PT, |R12|, |R12|, PT ;  /* 0x4000000c0c00720b */ /* 0x000fda0003f08200 */
[----:B------:R-:W-:Y:S01]  /*2090*/  @P0 FADD R3, R12, 2 ;  /* 0x400000000c030421 */ /* 0x000fe20000000000 */
[----:B------:R-:W-:Y:S06]  /*20a0*/  @P0 BRA `(.L_x_22) ;  /* 0x00000000006c0947 */ /* 0x000fec0003800000 */
[----:B------:R-:W-:Y:S01]  /*20b0*/  FMUL R3, R10, 2 ;  /* 0x400000000a037820 */ /* 0x000fe20000400000 */
[----:B------:R-:W-:Y:S01]  /*20c0*/  HFMA2 R17, -RZ, RZ, 0.64013671875, -15.109375 ;  /* 0x391fcb8eff117431 */ /* 0x000fe200000001ff */
[----:B------:R-:W-:Y:S02]  /*20d0*/  FSETP.NEU.AND P0, PT, |R12|, +INF , PT ;  /* 0x7f8000000c00780b */ /* 0x000fe40003f0d200 */
[----:B------:R-:W0:Y:S01]  /*20e0*/  FRND R4, R3 ;  /* 0x0000000300047307 */ /* 0x000e220000201000 */
[----:B------:R-:W-:Y:S01]  /*20f0*/  FFMA R15, R10, 2, -R3 ;  /* 0x400000000a0f7823 */ /* 0x000fe20000000803 */
[----:B------:R-:W-:Y:S02]  /*2100*/  FSETP.NEU.AND P0, PT, R12, RZ, P0 ;  /* 0x000000ff0c00720b */ /* 0x000fe4000070d000 */
[C---:B------:R-:W-:Y:S01]  /*2110*/  FSETP.GT.AND P2, PT, |R3|.reuse, 152, PT ;  /* 0x431800000300780b */ /* 0x040fe20003f44200 */
[----:B------:R-:W-:Y:S01]  /*2120*/  FFMA R15, R2, 2, R15 ;  /* 0x40000000020f7823 */ /* 0x000fe2000000000f */
[----:B0-----:R-:W-:Y:S01]  /*2130*/  FADD R6, R3, -R4 ;  /* 0x8000000403067221 */ /* 0x001fe20000000000 */
[----:B------:R-:W-:-:S03]  /*2140*/  FSETP.GT.AND P1, PT, R4, RZ, PT ;  /* 0x000000ff0400720b */ /* 0x000fc60003f24000 */
[----:B------:R-:W-:Y:S01]  /*2150*/  FADD R6, R6, R15 ;  /* 0x0000000f06067221 */ /* 0x000fe20000000000 */
[----:B------:R-:W-:Y:S02]  /*2160*/  SEL R4, RZ, 0x83000000, P1 ;  /* 0x83000000ff047807 */ /* 0x000fe40000800000 */
[----:B------:R-:W-:Y:S01]  /*2170*/  FSETP.GEU.AND P1, PT, R3, RZ, PT ;  /* 0x000000ff0300720b */ /* 0x000fe20003f2e000 */
[----:B------:R-:W-:Y:S02]  /*2180*/  FFMA R15, R6, R17, 0.0013391353422775864601 ;  /* 0x3aaf85ed060f7423 */ /* 0x000fe40000000011 */
[----:B------:R-:W-:Y:S02]  /*2190*/  VIADD R16, R4, 0x7f000000 ;  /* 0x7f00000004107836 */ /* 0x000fe40000000000 */
[C---:B------:R-:W-:Y:S02]  /*21a0*/  FFMA R17, R6.reuse, R15, 0.0096188392490148544312 ;  /* 0x3c1d985606117423 */ /* 0x040fe4000000000f */
[----:B------:R0:W1:Y:S02]  /*21b0*/  F2I.NTZ R15, R3 ;  /* 0x00000003000f7305 */ /* 0x0000640000203100 */
[----:B------:R-:W-:-:S04]  /*21c0*/  FFMA R17, R6, R17, 0.055503588169813156128 ;  /* 0x3d6357bb06117423 */ /* 0x000fc80000000011 */
[----:B------:R-:W-:Y:S01]  /*21d0*/  FFMA R17, R6, R17, 0.24022644758224487305 ;  /* 0x3e75fdec06117423 */ /* 0x000fe20000000011 */
[----:B0-----:R-:W-:-:S03]  /*21e0*/  FSEL R3, RZ, +INF , !P1 ;  /* 0x7f800000ff037808 */ /* 0x001fc60004800000 */
[----:B------:R-:W-:-:S04]  /*21f0*/  FFMA R17, R6, R17, 0.69314718246459960938 ;  /* 0x3f31721806117423 */ /* 0x000fc80000000011 */
[----:B------:R-:W-:Y:S01]  /*2200*/  FFMA R17, R6, R17, 1 ;  /* 0x3f80000006117423 */ /* 0x000fe20000000011 */
[----:B-1----:R-:W-:Y:S01]  /*2210*/  LEA R15, R15, -R4, 0x17 ;  /* 0x800000040f0f7211 */ /* 0x002fe200078eb8ff */
[----:B------:R-:W-:Y:S02]  /*2220*/  @!P0 FADD R4, R12, R12 ;  /* 0x0000000c0c048221 */ /* 0x000fe40000000000 */
[----:B------:R-:W-:-:S04]  /*2230*/  FMUL R16, R16, R17 ;  /* 0x0000001110107220 */ /* 0x000fc80000400000 */
[----:B------:R-:W-:Y:S01]  /*2240*/  @!P2 FMUL R3, R15, R16 ;  /* 0x000000100f03a220 */ /* 0x000fe20000400000 */
[----:B------:R-:W-:-:S07]  /*2250*/  @!P0 LOP3.LUT R3, R4, 0x7fffffff, RZ, 0xc0, !PT ;  /* 0x7fffffff04038812 */ /* 0x000fce00078ec0ff */
.L_x_22:
[----:B------:R-:W0:Y:S08]  /*2260*/  MUFU.RCP R4, R3 ;  /* 0x0000000300047308 */ /* 0x000e300000001000 */
[----:B------:R-:W1:Y:S08]  /*2270*/  FCHK P0, R0, R3 ;  /* 0x0000000300007302 */ /* 0x000e700000000000 */
[----:B------:R3:W4:Y:S01]  /*2280*/  F2F.F64.F32 R24, R12 ;  /* 0x0000000c00187310 */ /* 0x0007220000201800 */
[----:B0-----:R-:W-:-:S04]  /*2290*/  FFMA R15, R4, -R3, 1 ;  /* 0x3f800000040f7423 */ /* 0x001fc80000000803 */
[----:B------:R-:W-:-:S04]  /*22a0*/  FFMA R15, R4, R15, R4 ;  /* 0x0000000f040f7223 */ /* 0x000fc80000000004 */
[----:B------:R-:W-:-:S04]  /*22b0*/  FFMA R4, R0, R15, RZ ;  /* 0x0000000f00047223 */ /* 0x000fc800000000ff */
[----:B------:R-:W-:-:S04]  /*22c0*/  FFMA R21, R4, -R3, R0 ;  /* 0x8000000304157223 */ /* 0x000fc80000000000 */
[----:B------:R-:W-:Y:S01]  /*22d0*/  FFMA R21, R15, R21, R4 ;  /* 0x000000150f157223 */ /* 0x000fe20000000004 */
[----:B-1-34-:R-:W-:Y:S06]  /*22e0*/  @!P0 BRA `(.L_x_23) ;  /* 0x0000000000108947 */ /* 0x01afec0003800000 */
[----:B------:R-:W-:Y:S01]  /*22f0*/  IMAD.MOV.U32 R4, RZ, RZ, R0 ;  /* 0x000000ffff047224 */ /* 0x000fe200078e0000 */
[----:B------:R-:W-:-:S07]  /*2300*/  MOV R6, 0x2320 ;  /* 0x0000232000067802 */ /* 0x000fce0000000f00 */
[----:B--2---:R-:W-:Y:S05]  /*2310*/  CALL.REL.NOINC `($__internal_4_$__cuda_sm3x_div_rn_noftz_f32_slowpath) ;  /* 0x000000e400cc7944 */ /* 0x004fea0003c00000 */
[----:B------:R-:W-:-:S07]  /*2320*/  MOV R21, R3 ;  /* 0x0000000300157202 */ /* 0x000fce0000000f00 */
.L_x_23:
[----:B------:R-:W0:Y:S01]  /*2330*/  MUFU.RCP64H R17, R25 ;  /* 0x0000001900117308 */ /* 0x000e220000001800 */
[----:B------:R-:W-:Y:S01]  /*2340*/  IMAD.MOV.U32 R16, RZ, RZ, 0x1 ;  /* 0x00000001ff107424 */ /* 0x000fe200078e00ff */
[----:B------:R-:W-:Y:S01]  /*2350*/  UMOV UR4, 0xa3d70a4 ;  /* 0x0a3d70a400047882 */ /* 0x000fe20000000000 */
[----:B------:R-:W-:-:S04]  /*2360*/  UMOV UR5, 0x4004a3d7 ;  /* 0x4004a3d700057882 */ /* 0x000fc80000000000 */
[----:B0-----:R-:W-:-:S08]  /*2370*/  DFMA R38, -R24, R16, 1 ;  /* 0x3ff000001826742b */ /* 0x001fd00000000110 */
[----:B------:R-:W-:-:S08]  /*2380*/  DFMA R38, R38, R38, R38 ;  /* 0x000000262626722b */ /* 0x000fd00000000026 */
[----:B------:R-:W-:-:S08]  /*2390*/  DFMA R38, R16, R38, R16 ;  /* 0x000000261026722b */ /* 0x000fd00000000010 */
[----:B------:R-:W-:-:S08]  /*23a0*/  DFMA R16, -R24, R38, 1 ;  /* 0x3ff000001810742b */ /* 0x000fd00000000126 */
[----:B------:R-:W-:-:S08]  /*23b0*/  DFMA R16, R38, R16, R38 ;  /* 0x000000102610722b */ /* 0x000fd00000000026 */
[----:B------:R-:W-:-:S08]  /*23c0*/  DMUL R38, R16, -UR4 ;  /* 0x8000000410267c28 */ /* 0x000fd00008000000 */
[----:B------:R-:W-:-:S08]  /*23d0*/  DFMA R40, -R24, R38, -UR4 ;  /* 0x8000000418287e2b */ /* 0x000fd00008000126 */
[----:B------:R-:W-:-:S10]  /*23e0*/  DFMA R16, R16, R40, R38 ;  /* 0x000000281010722b */ /* 0x000fd40000000026 */
[----:B------:R-:W-:-:S05]  /*23f0*/  FFMA R3, RZ, R25, R17 ;  /* 0x00000019ff037223 */ /* 0x000fca0000000011 */
[----:B------:R-:W-:-:S13]  /*2400*/  FSETP.GT.AND P0, PT, |R3|, 1.469367938527859385e-39, PT ;  /* 0x001000000300780b */ /* 0x000fda0003f04200 */
[----:B------:R-:W-:Y:S05]  /*2410*/  @P0 BRA `(.L_x_24) ;  /* 0x0000000000200947 */ /* 0x000fea0003800000 */
[----:B------:R-:W-:Y:S01]  /*2420*/  MOV R16, 0xa3d70a4 ;  /* 0x0a3d70a400107802 */ /* 0x000fe20000000f00 */
[----:B------:R-:W-:Y:S01]  /*2430*/  IMAD.MOV.U32 R3, RZ, RZ, -0x3ffb5c29 ;  /* 0xc004a3d7ff037424 */ /* 0x000fe200078e00ff */
[----:B------:R-:W-:Y:S01]  /*2440*/  MOV R4, R24 ;  /* 0x0000001800047202 */ /* 0x000fe20000000f00 */
[----:B------:R-:W-:Y:S01]  /*2450*/  IMAD.MOV.U32 R15, RZ, RZ, R25 ;  /* 0x000000ffff0f7224 */ /* 0x000fe200078e0019 */
[----:B------:R-:W-:-:S07]  /*2460*/  MOV R6, 0x2480 ;  /* 0x0000248000067802 */ /* 0x000fce0000000f00 */
[----:B--2---:R-:W-:Y:S05]  /*2470*/  CALL.REL.NOINC `($__internal_1_$__cuda_sm20_div_rn_f64_full) ;  /* 0x000000d800d47944 */ /* 0x004fea0003c00000 */
[----:B------:R-:W-:Y:S01]  /*2480*/  MOV R16, R4 ;  /* 0x0000000400107202 */ /* 0x000fe20000000f00 */
[----:B------:R-:W-:-:S07]  /*2490*/  IMAD.MOV.U32 R17, RZ, RZ, R3 ;  /* 0x000000ffff117224 */ /* 0x000fce00078e0003 */
.L_x_24:
[----:B------:R-:W-:Y:S01]  /*24a0*/  DADD R16, R16, 1 ;  /* 0x3ff0000010107429 */ /* 0x000fe20000000000 */
[----:B------:R-:W-:Y:S09]  /*24b0*/  BSSY.RECONVERGENT B1, `(.L_x_25) ;  /* 0x0000011000017945 */ /* 0x000ff20003800200 */
[----:B------:R-:W0:Y:S02]  /*24c0*/  F2F.F32.F64 R16, R16 ;  /* 0x0000001000107310 */ /* 0x000e240000301000 */
[----:B0-----:R-:W-:-:S05]  /*24d0*/  FADD R21, R16, R21 ;  /* 0x0000001510157221 */ /* 0x001fca0000000000 */
[----:B------:R-:W-:-:S04]  /*24e0*/  FMNMX R4, RZ, R21, !PT ;  /* 0x00000015ff047209 */ /* 0x000fc80007800000 */
[----:B------:R-:W-:Y:S01]  /*24f0*/  IADD3 R3, PT, PT, R4, -0xd000000, RZ ;  /* 0xf300000004037810 */ /* 0x000fe20007ffe0ff */
[----:B------:R0:W1:Y:S03]  /*2500*/  MUFU.RSQ R15, R4 ;  /* 0x00000004000f7308 */ /* 0x0000660000001400 */
[----:B------:R-:W-:-:S13]  /*2510*/  ISETP.GT.U32.AND P0, PT, R3, 0x727fffff, PT ;  /* 0x727fffff0300780c */ /* 0x000fda0003f04070 */
[----:B0-----:R-:W-:Y:S05]  /*2520*/  @!P0 BRA `(.L_x_26) ;  /* 0x0000000000148947 */ /* 0x001fea0003800000 */
[----:B------:R-:W-:Y:S01]  /*2530*/  IMAD.MOV.U32 R3, RZ, RZ, R4 ;  /* 0x000000ffff037224 */ /* 0x000fe200078e0004 */
[----:B------:R-:W-:-:S07]  /*2540*/  MOV R4, 0x2560 ;  /* 0x0000256000047802 */ /* 0x000fce0000000f00 */
[----:B-12---:R-:W-:Y:S05]  /*2550*/  CALL.REL.NOINC `($__internal_3_$__cuda_sm20_sqrt_rn_f32_slowpath) ;  /* 0x000000e000e47944 */ /* 0x006fea0003c00000 */
[----:B------:R-:W-:Y:S01]  /*2560*/  MOV R21, R20 ;  /* 0x0000001400157202 */ /* 0x000fe20000000f00 */
[----:B------:R-:W-:Y:S06]  /*2570*/  BRA `(.L_x_27) ;  /* 0x0000000000107947 */ /* 0x000fec0003800000 */
.L_x_26:
[----:B-1----:R-:W-:Y:S01]  /*2580*/  FMUL.FTZ R21, R4, R15 ;  /* 0x0000000f04157220 */ /* 0x002fe20000410000 */
[----:B------:R-:W-:-:S03]  /*2590*/  FMUL.FTZ R3, R15, 0.5 ;  /* 0x3f0000000f037820 */ /* 0x000fc60000410000 */
[----:B------:R-:W-:-:S04]  /*25a0*/  FFMA R4, -R21, R21, R4 ;  /* 0x0000001515047223 */ /* 0x000fc80000000104 */
[----:B------:R-:W-:-:S07]  /*25b0*/  FFMA R21, R4, R3, R21 ;  /* 0x0000000304157223 */ /* 0x000fce0000000015 */
.L_x_27:
[----:B------:R-:W-:Y:S05]  /*25c0*/  BSYNC.RECONVERGENT B1 ;  /* 0x0000000000017941 */ /* 0x000fea0003800200 */
.L_x_25:
        /* <DEDUP_REMOVED lines=15> */
[----:B------:R-:W-:Y:S01]  /*26c0*/  MOV R4, R24 ;  /* 0x0000001800047202 */ /* 0x000fe20000000f00 */
[----:B------:R-:W-:Y:S01]  /*26d0*/  IMAD.MOV.U32 R15, RZ, RZ, R25 ;  /* 0x000000ffff0f7224 */ /* 0x000fe200078e0019 */
[----:B------:R-:W-:Y:S01]  /*26e0*/  MOV R16, 0xa3d70a4 ;  /* 0x0a3d70a400107802 */ /* 0x000fe20000000f00 */
[----:B------:R-:W-:Y:S01]  /*26f0*/  IMAD.MOV.U32 R3, RZ, RZ, -0x400b5c29 ;  /* 0xbff4a3d7ff037424 */ /* 0x000fe200078e00ff */
[----:B------:R-:W-:-:S07]  /*2700*/  MOV R6, 0x2720 ;  /* 0x0000272000067802 */ /* 0x000fce0000000f00 */
[----:B--2---:R-:W-:Y:S05]  /*2710*/  CALL.REL.NOINC `($__internal_1_$__cuda_sm20_div_rn_f64_full) ;  /* 0x000000d8002c7944 */ /* 0x004fea0003c00000 */
[----:B------:R-:W-:Y:S01]  /*2720*/  MOV R16, R4 ;  /* 0x0000000400107202 */ /* 0x000fe20000000f00 */
[----:B------:R-:W-:-:S07]  /*2730*/  IMAD.MOV.U32 R17, RZ, RZ, R3 ;  /* 0x000000ffff117224 */ /* 0x000fce00078e0003 */
.L_x_28:
[----:B------:R-:W-:-:S10]  /*2740*/  DADD R16, R16, 1 ;  /* 0x3ff0000010107429 */ /* 0x000fd40000000000 */
[----:B------:R-:W0:Y:S02]  /*2750*/  F2F.F32.F64 R16, R16 ;  /* 0x0000001000107310 */ /* 0x000e240000301000 */
[----:B0-----:R-:W-:-:S05]  /*2760*/  FMUL R21, R16, R21 ;  /* 0x0000001510157220 */ /* 0x001fca0000400000 */
[----:B------:R-:W-:-:S13]  /*2770*/  FSETP.GTU.AND P0, PT, R21, RZ, PT ;  /* 0x000000ff1500720b */ /* 0x000fda0003f0c000 */
[----:B------:R-:W-:Y:S05]  /*2780*/  @!P0 BRA `(.L_x_21) ;  /* 0x0000000000b08947 */ /* 0x000fea0003800000 */
[----:B------:R-:W-:Y:S01]  /*2790*/  FMUL R3, R10, 4 ;  /* 0x408000000a037820 */ /* 0x000fe20000400000 */
[----:B------:R-:W-:-:S03]  /*27a0*/  MOV R17, 0x391fcb8e ;  /* 0x391fcb8e00117802 */ /* 0x000fc60000000f00 */
[----:B------:R-:W0:Y:S01]  /*27b0*/  FRND R4, R3 ;  /* 0x0000000300047307 */ /* 0x000e220000201000 */
[----:B------:R-:W-:Y:S01]  /*27c0*/  FFMA R15, R10, 4, -R3 ;  /* 0x408000000a0f7823 */ /* 0x000fe20000000803 */
[----:B------:R-:W-:-:S03]  /*27d0*/  FSETP.GEU.AND P1, PT, R3, RZ, PT ;  /* 0x000000ff0300720b */ /* 0x000fc60003f2e000 */
[----:B------:R-:W-:-:S03]  /*27e0*/  FFMA R15, R2, 4, R15 ;  /* 0x40800000020f7823 */ /* 0x000fc6000000000f */
[----:B------:R-:W1:Y:S01]  /*27f0*/  F2I.NTZ R6, R3 ;  /* 0x0000000300067305 */ /* 0x000e620000203100 */
[----:B0-----:R-:W-:Y:S01]  /*2800*/  FADD R2, R3, -R4 ;  /* 0x8000000403027221 */ /* 0x001fe20000000000 */
[----:B------:R-:W-:-:S03]  /*2810*/  FSETP.GT.AND P0, PT, R4, RZ, PT ;  /* 0x000000ff0400720b */ /* 0x000fc60003f04000 */
[----:B------:R-:W-:-:S04]  /*2820*/  FADD R2, R15, R2 ;  /* 0x000000020f027221 */ /* 0x000fc80000000000 */
[C---:B------:R-:W-:Y:S01]  /*2830*/  FFMA R15, R2.reuse, R17, 0.0013391353422775864601 ;  /* 0x3aaf85ed020f7423 */ /* 0x040fe20000000011 */
[----:B------:R-:W-:Y:S02]  /*2840*/  SEL R17, RZ, 0x83000000, P0 ;  /* 0x83000000ff117807 */ /* 0x000fe40000000000 */
[----:B------:R-:W-:Y:S01]  /*2850*/  FSETP.GT.AND P0, PT, |R3|, 152, PT ;  /* 0x431800000300780b */ /* 0x000fe20003f04200 */
[----:B------:R-:W-:Y:S02]  /*2860*/  FFMA R15, R2, R15, 0.0096188392490148544312 ;  /* 0x3c1d9856020f7423 */ /* 0x000fe4000000000f */
[----:B------:R-:W-:Y:S01]  /*2870*/  VIADD R4, R17, 0x7f000000 ;  /* 0x7f00000011047836 */ /* 0x000fe20000000000 */
[----:B-1----:R-:W-:Y:S01]  /*2880*/  LEA R17, R6, -R17, 0x17 ;  /* 0x8000001106117211 */ /* 0x002fe200078eb8ff */
[----:B------:R-:W-:-:S04]  /*2890*/  FFMA R15, R2, R15, 0.055503588169813156128 ;  /* 0x3d6357bb020f7423 */ /* 0x000fc8000000000f */
[----:B------:R-:W-:-:S04]  /*28a0*/  FFMA R15, R2, R15, 0.24022644758224487305 ;  /* 0x3e75fdec020f7423 */ /* 0x000fc8000000000f */
[----:B------:R-:W-:-:S04]  /*28b0*/  FFMA R15, R2, R15, 0.69314718246459960938 ;  /* 0x3f317218020f7423 */ /* 0x000fc8000000000f */
[----:B------:R-:W-:-:S04]  /*28c0*/  FFMA R15, R2, R15, 1 ;  /* 0x3f800000020f7423 */ /* 0x000fc8000000000f */
[----:B------:R-:W-:-:S04]  /*28d0*/  FMUL R4, R15, R4 ;  /* 0x000000040f047220 */ /* 0x000fc80000400000 */
[----:B------:R-:W-:Y:S01]  /*28e0*/  FMUL R17, R4, R17 ;  /* 0x0000001104117220 */ /* 0x000fe20000400000 */
[----:B------:R-:W-:Y:S01]  /*28f0*/  IMAD.MOV.U32 R4, RZ, RZ, 0x3f800000 ;  /* 0x3f800000ff047424 */ /* 0x000fe200078e00ff */
[----:B------:R-:W-:Y:S01]  /*2900*/  @P0 FSEL R17, RZ, +INF , !P1 ;  /* 0x7f800000ff110808 */ /* 0x000fe20004800000 */
[----:B------:R-:W-:Y:S06]  /*2910*/  @!P4 BRA `(.L_x_29) ;  /* 0x000000000020c947 */ /* 0x000fec0003800000 */
[----:B------:R-:W-:-:S13]  /*2920*/  FSETP.NAN.AND P0, PT, |R12|, |R12|, PT ;  /* 0x4000000c0c00720b */ /* 0x000fda0003f08200 */
[----:B------:R-:W-:Y:S01]  /*2930*/  @P0 FADD R4, R12, 4 ;  /* 0x408000000c040421 */ /* 0x000fe20000000000 */
[----:B------:R-:W-:Y:S06]  /*2940*/  @P0 BRA `(.L_x_29) ;  /* 0x0000000000140947 */ /* 0x000fec0003800000 */
[C---:B------:R-:W-:Y:S02]  /*2950*/  FSETP.NEU.AND P0, PT, |R12|.reuse, +INF , PT ;  /* 0x7f8000000c00780b */ /* 0x040fe40003f0d200 */
[----:B------:R-:W-:Y:S02]  /*2960*/  MOV R4, R17 ;  /* 0x0000001100047202 */ /* 0x000fe40000000f00 */
[----:B------:R-:W-:-:S13]  /*2970*/  FSETP.NEU.AND P0, PT, R12, RZ, P0 ;  /* 0x000000ff0c00720b */ /* 0x000fda000070d000 */
[----:B------:R-:W-:-:S05]  /*2980*/  @!P0 FADD R12, R12, R12 ;  /* 0x0000000c0c0c8221 */ /* 0x000fca0000000000 */
[----:B------:R-:W-:-:S07]  /*2990*/  @!P0 LOP3.LUT R4, R12, 0x7fffffff, RZ, 0xc0, !PT ;  /* 0x7fffffff0c048812 */ /* 0x000fce00078ec0ff */
.L_x_29:
[----:B------:R-:W0:Y:S01]  /*29a0*/  F2F.F64.F32 R2, R4 ;  /* 0x0000000400027310 */ /* 0x000e220000201800 */
[----:B------:R-:W-:Y:S01]  /*29b0*/  UMOV UR4, 0x4e8db8f2 ;  /* 0x4e8db8f200047882 */ /* 0x000fe20000000000 */
[----:B------:R-:W-:-:S06]  /*29c0*/  UMOV UR5, 0x3fb45f2d ;  /* 0x3fb45f2d00057882 */ /* 0x000fcc0000000000 */
[----:B------:R-:W1:Y:S01]  /*29d0*/  F2F.F64.F32 R10, R11 ;  /* 0x0000000b000a7310 */ /* 0x000e620000201800 */
[----:B0-----:R-:W-:-:S07]  /*29e0*/  DMUL R2, R28, R2 ;  /* 0x000000021c027228 */ /* 0x001fce0000000000 */
[----:B------:R-:W0:Y:S01]  /*29f0*/  F2F.F64.F32 R16, R21 ;  /* 0x0000001500107310 */ /* 0x000e220000201800 */
[----:B-1----:R-:W-:-:S08]  /*2a00*/  DMUL R2, R2, R10 ;  /* 0x0000000a02027228 */ /* 0x002fd00000000000 */
[----:B0-----:R-:W-:-:S10]  /*2a10*/  DMUL R2, R2, R16 ;  /* 0x0000001002027228 */ /* 0x001fd40000000000 */
[----:B------:R-:W0:Y:S08]  /*2a20*/  F2F.F32.F64 R2, R2 ;  /* 0x0000000200027310 */ /* 0x000e300000301000 */
[----:B0-----:R-:W0:Y:S02]  /*2a30*/  F2F.F64.F32 R32, R2 ;  /* 0x0000000200207310 */ /* 0x001e240000201800 */
[----:B0-----:R-:W-:-:S11]  /*2a40*/  DMUL R32, R32, UR4 ;  /* 0x0000000420207c28 */ /* 0x001fd60008000000 */
.L_x_21:
[----:B------:R-:W-:Y:S05]  /*2a50*/  BSYNC.RECONVERGENT B3 ;  /* 0x0000000000037941 */ /* 0x000fea0003800200 */
.L_x_20:
[----:B------:R-:W-:Y:S01]  /*2a60*/  FADD R14, R14, -6 ;  /* 0xc0c000000e0e7421 */ /* 0x000fe20000000000 */
[----:B------:R-:W-:Y:S01]  /*2a70*/  IMAD.MOV.U32 R2, RZ, RZ, -0x20000000 ;  /* 0xe0000000ff027424 */ /* 0x000fe200078e00ff */
[----:B------:R-:W-:-:S03]  /*2a80*/  MOV R3, 0x3e45798e ;  /* 0x3e45798e00037802 */ /* 0x000fc60000000f00 */
[----:B------:R-:W-:-:S13]  /*2a90*/  FSETP.GEU.AND P0, PT, |R14|, 6, PT ;  /* 0x40c000000e00780b */ /* 0x000fda0003f0e200 */
[----:B------:R-:W-:Y:S05]  /*2aa0*/  @P0 BRA `(.L_x_30) ;  /* 0x0000000800240947 */ /* 0x000fea0003800000 */
[----:B------:R-:W-:Y:S01]  /*2ab0*/  FSETP.NEU.AND P0, PT, R14, 1, PT ;  /* 0x3f8000000e00780b */ /* 0x000fe20003f0d000 */
[----:B------:R-:W-:-:S12]  /*2ac0*/  IMAD.MOV.U32 R4, RZ, RZ, 0x3f800000 ;  /* 0x3f800000ff047424 */ /* 0x000fd800078e00ff */
[----:B------:R-:W-:Y:S05]  /*2ad0*/  @!P0 BRA `(.L_x_31) ;  /* 0x0000000000f08947 */ /* 0x000fea0003800000 */
[C---:B------:R-:W-:Y:S01]  /*2ae0*/  FMUL R3, |R14|.reuse, 16777216 ;  /* 0x4b8000000e037820 */ /* 0x040fe20000400200 */
[C---:B------:R-:W-:Y:S01]  /*2af0*/  FSETP.GEU.AND P0, PT, |R14|.reuse, 1.175494350822287508e-38, PT ;  /* 0x008000000e00780b */ /* 0x040fe20003f0e200 */
[----:B------:R-:W-:Y:S01]  /*2b00*/  HFMA2 R12, -RZ, RZ, 0.771484375, 0.21533203125 ;  /* 0x3a2c32e4ff0c7431 */ /* 0x000fe200000001ff */
[----:B------:R-:W-:Y:S02]  /*2b10*/  FSETP.NEU.AND P2, PT, R14, RZ, PT ;  /* 0x000000ff0e00720b */ /* 0x000fe40003f4d000 */
[----:B------:R-:W-:-:S04]  /*2b20*/  FSEL R3, R3, |R14|, !P0 ;  /* 0x4000000e03037208 */ /* 0x000fc80004000000 */
[----:B------:R-:W-:-:S04]  /*2b30*/  IADD3 R2, PT, PT, R3, -0x3f3504f3, RZ ;  /* 0xc0cafb0d03027810 */ /* 0x000fc80007ffe0ff */
[----:B------:R-:W-:-:S05]  /*2b40*/  LOP3.LUT R2, R2, 0xff800000, RZ, 0xc0, !PT ;  /* 0xff80000002027812 */ /* 0x000fca00078ec0ff */
[----:B------:R-:W-:Y:S01]  /*2b50*/  IMAD.IADD R3, R3, 0x1, -R2 ;  /* 0x0000000103037824 */ /* 0x000fe200078e0a02 */
[----:B------:R-:W-:-:S03]  /*2b60*/  I2FP.F32.S32 R2, R2 ;  /* 0x0000000200027245 */ /* 0x000fc60000201400 */
[C---:B------:R-:W-:Y:S01]  /*2b70*/  FADD R6, R3.reuse, 1 ;  /* 0x3f80000003067421 */ /* 0x040fe20000000000 */
[----:B------:R-:W-:Y:S01]  /*2b80*/  FADD R4, R3, -1 ;  /* 0xbf80000003047421 */ /* 0x000fe20000000000 */
[----:B------:R-:W-:-:S03]  /*2b90*/  FSEL R3, RZ, -24, P0 ;  /* 0xc1c00000ff037808 */ /* 0x000fc60000000000 */
        /* <DEDUP_REMOVED lines=23> */
[----:B------:R-:W-:Y:S01]  /*2d10*/  FMUL R3, R2, 2 ;  /* 0x4000000002037820 */ /* 0x000fe20000400000 */
[----:B------:R-:W-:-:S03]  /*2d20*/  FADD R17, -R17, R2 ;  /* 0x0000000211117221 */ /* 0x000fc60000000100 */
[----:B------:R-:W0:Y:S01]  /*2d30*/  FRND R4, R3 ;  /* 0x0000000300047307 */ /* 0x000e220000201000 */
[----:B------:R-:W-:Y:S01]  /*2d40*/  FADD R17, R10, -R17 ;  /* 0x800000110a117221 */ /* 0x000fe20000000000 */
[----:B------:R-:W-:Y:S01]  /*2d50*/  FFMA R2, R2, 2, -R3 ;  /* 0x4000000002027823 */ /* 0x000fe20000000803 */
[----:B------:R-:W-:-:S03]  /*2d60*/  FSETP.GT.AND P1, PT, |R3|, 152, PT ;  /* 0x431800000300780b */ /* 0x000fc60003f24200 */
[----:B------:R-:W-:Y:S01]  /*2d70*/  FFMA R17, R17, 2, R2 ;  /* 0x4000000011117823 */ /* 0x000fe20000000002 */
[----:B0-----:R-:W-:Y:S01]  /*2d80*/  FADD R2, R3, -R4 ;  /* 0x8000000403027221 */ /* 0x001fe20000000000 */
[----:B------:R-:W-:-:S03]  /*2d90*/  FSETP.GT.AND P0, PT, R4, RZ, PT ;  /* 0x000000ff0400720b */ /* 0x000fc60003f04000 */
[----:B------:R-:W-:Y:S01]  /*2da0*/  FADD R2, R2, R17 ;  /* 0x0000001102027221 */ /* 0x000fe20000000000 */
[----:B------:R-:W-:Y:S02]  /*2db0*/  SEL R4, RZ, 0x83000000, P0 ;  /* 0x83000000ff047807 */ /* 0x000fe40000000000 */
[----:B------:R-:W-:Y:S01]  /*2dc0*/  FSETP.GEU.AND P0, PT, R3, RZ, PT ;  /* 0x000000ff0300720b */ /* 0x000fe20003f0e000 */
[----:B------:R-:W-:Y:S01]  /*2dd0*/  FFMA R11, R2, R11, 0.0013391353422775864601 ;  /* 0x3aaf85ed020b7423 */ /* 0x000fe2000000000b */
[----:B------:R-:W-:-:S03]  /*2de0*/  IADD3 R6, PT, PT, R4, 0x7f000000, RZ ;  /* 0x7f00000004067810 */ /* 0x000fc60007ffe0ff */
[C---:B------:R-:W-:Y:S02]  /*2df0*/  FFMA R15, R2.reuse, R11, 0.0096188392490148544312 ;  /* 0x3c1d9856020f7423 */ /* 0x040fe4000000000b */
[----:B------:R-:W0:Y:S02]  /*2e00*/  F2I.NTZ R11, R3 ;  /* 0x00000003000b7305 */ /* 0x000e240000203100 */
[----:B------:R-:W-:-:S04]  /*2e10*/  FFMA R15, R2, R15, 0.055503588169813156128 ;  /* 0x3d6357bb020f7423 */ /* 0x000fc8000000000f */
[----:B------:R-:W-:-:S04]  /*2e20*/  FFMA R15, R2, R15, 0.24022644758224487305 ;  /* 0x3e75fdec020f7423 */ /* 0x000fc8000000000f */
[----:B------:R-:W-:-:S04]  /*2e30*/  FFMA R15, R2, R15, 0.69314718246459960938 ;  /* 0x3f317218020f7423 */ /* 0x000fc8000000000f */
[----:B------:R-:W-:Y:S01]  /*2e40*/  FFMA R15, R2, R15, 1 ;  /* 0x3f800000020f7423 */ /* 0x000fe2000000000f */
[----:B0-----:R-:W-:Y:S01]  /*2e50*/  IMAD R11, R11, 0x800000, -R4 ;  /* 0x008000000b0b7824 */ /* 0x001fe200078e0a04 */
[----:B------:R-:W-:Y:S02]  /*2e60*/  FSEL R4, RZ, +INF , !P0 ;  /* 0x7f800000ff047808 */ /* 0x000fe40004000000 */
[----:B------:R-:W-:-:S04]  /*2e70*/  FMUL R6, R6, R15 ;  /* 0x0000000f06067220 */ /* 0x000fc80000400000 */
[----:B------:R-:W-:Y:S01]  /*2e80*/  @!P1 FMUL R4, R11, R6 ;  /* 0x000000060b049220 */ /* 0x000fe20000400000 */
[----:B------:R-:W-:-:S07]  /*2e90*/  @!P2 FADD R4, R14, R14 ;  /* 0x0000000e0e04a221 */ /* 0x000fce0000000000 */
.L_x_31:
[----:B------:R-:W0:Y:S01]  /*2ea0*/  F2F.F64.F32 R10, R4 ;  /* 0x00000004000a7310 */ /* 0x000e220000201800 */
[----:B------:R-:W-:Y:S01]  /*2eb0*/  MOV R2, 0x652b82fe ;  /* 0x652b82fe00027802 */ /* 0x000fe20000000f00 */
[----:B------:R-:W-:Y:S01]  /*2ec0*/  IMAD.MOV.U32 R3, RZ, RZ, 0x3ff71547 ;  /* 0x3ff71547ff037424 */ /* 0x000fe200078e00ff */
[----:B------:R-:W-:Y:S01]  /*2ed0*/  UMOV UR4, 0xfefa39ef ;  /* 0xfefa39ef00047882 */ /* 0x000fe20000000000 */
[----:B------:R-:W-:Y:S01]  /*2ee0*/  UMOV UR5, 0x3fe62e42 ;  /* 0x3fe62e4200057882 */ /* 0x000fe20000000000 */
[----:B0-----:R-:W-:-:S08]  /*2ef0*/  DMUL R10, R10, -0.5 ;  /* 0xbfe000000a0a7828 */ /* 0x001fd00000000000 */
[----:B------:R-:W-:Y:S02]  /*2f00*/  DFMA R2, R10, R2, 6.75539944105574400000e+15 ;  /* 0x433800000a02742b */ /* 0x000fe40000000002 */
[----:B------:R-:W-:-:S06]  /*2f10*/  FSETP.GEU.AND P0, PT, |R11|, 4.1917929649353027344, PT ;  /* 0x4086232b0b00780b */ /* 0x000fcc0003f0e200 */
[----:B------:R-:W-:-:S08]  /*2f20*/  DADD R14, R2, -6.75539944105574400000e+15 ;  /* 0xc3380000020e7429 */ /* 0x000fd00000000000 */
[----:B------:R-:W-:Y:S01]  /*2f30*/  DFMA R16, R14, -UR4, R10 ;  /* 0x800000040e107c2b */ /* 0x000fe2000800000a */
[----:B------:R-:W-:Y:S01]  /*2f40*/  UMOV UR4, 0x3b39803f ;  /* 0x3b39803f00047882 */ /* 0x000fe20000000000 */
[----:B------:R-:W-:-:S06]  /*2f50*/  UMOV UR5, 0x3c7abc9e ;  /* 0x3c7abc9e00057882 */ /* 0x000fcc0000000000 */
[----:B------:R-:W-:Y:S01]  /*2f60*/  DFMA R16, R14, -UR4, R16 ;  /* 0x800000040e107c2b */ /* 0x000fe20008000010 */
[----:B------:R-:W-:Y:S01]  /*2f70*/  UMOV UR4, 0x69ce2bdf ;  /* 0x69ce2bdf00047882 */ /* 0x000fe20000000000 */
[----:B------:R-:W-:Y:S01]  /*2f80*/  MOV R14, 0xfca213ea ;  /* 0xfca213ea000e7802 */ /* 0x000fe20000000f00 */
[----:B------:R-:W-:Y:S01]  /*2f90*/  IMAD.MOV.U32 R15, RZ, RZ, 0x3e928af3 ;  /* 0x3e928af3ff0f7424 */ /* 0x000fe200078e00ff */
        /* <DEDUP_REMOVED lines=28> */
[----:B------:R-:W-:-:S08]  /*3160*/  DFMA R14, R16, R14, 1 ;  /* 0x3ff00000100e742b */ /* 0x000fd0000000000e */
[----:B------:R-:W-:-:S10]  /*3170*/  DFMA R16, R16, R14, 1 ;  /* 0x3ff000001010742b */ /* 0x000fd4000000000e */
[----:B------:R-:W-:Y:S01]  /*3180*/  LEA R15, R2, R17, 0x14 ;  /* 0x00000011020f7211 */ /* 0x000fe200078ea0ff */
[----:B------:R-:W-:Y:S01]  /*3190*/  IMAD.MOV.U32 R14, RZ, RZ, R16 ;  /* 0x000000ffff0e7224 */ /* 0x000fe200078e0010 */
[----:B------:R-:W-:Y:S06]  /*31a0*/  @!P0 BRA `(.L_x_32) ;  /* 0x0000000000388947 */ /* 0x000fec0003800000 */
[----:B------:R-:W-:Y:S01]  /*31b0*/  FSETP.GEU.AND P1, PT, |R11|, 4.2275390625, PT ;  /* 0x408748000b00780b */ /* 0x000fe20003f2e200 */
[C---:B------:R-:W-:Y:S02]  /*31c0*/  DADD R14, R10.reuse, +INF ;  /* 0x7ff000000a0e7429 */ /* 0x040fe40000000000 */
[----:B------:R-:W-:-:S08]  /*31d0*/  DSETP.GEU.AND P0, PT, R10, RZ, PT ;  /* 0x000000ff0a00722a */ /* 0x000fd00003f0e000 */
[----:B------:R-:W-:Y:S02]  /*31e0*/  FSEL R14, R14, RZ, P0 ;  /* 0x000000ff0e0e7208 */ /* 0x000fe40000000000 */
[----:B------:R-:W-:Y:S01]  /*31f0*/  FSEL R15, R15, RZ, P0 ;  /* 0x000000ff0f0f7208 */ /* 0x000fe20000000000 */
[----:B------:R-:W-:Y:S06]  /*3200*/  @P1 BRA `(.L_x_32) ;  /* 0x0000000000201947 */ /* 0x000fec0003800000 */
[----:B------:R-:W-:Y:S02]  /*3210*/  LEA.HI R3, R2, R2, RZ, 0x1 ;  /* 0x0000000202037211 */ /* 0x000fe400078f08ff */
[----:B------:R-:W-:Y:S02]  /*3220*/  MOV R14, R16 ;  /* 0x00000010000e7202 */ /* 0x000fe40000000f00 */
[----:B------:R-:W-:-:S04]  /*3230*/  SHF.R.S32.HI R3, RZ, 0x1, R3 ;  /* 0x00000001ff037819 */ /* 0x000fc80000011403 */
[----:B------:R-:W-:Y:S01]  /*3240*/  IADD3 R2, PT, PT, R2, -R3, RZ ;  /* 0x8000000302027210 */ /* 0x000fe20007ffe0ff */
[----:B------:R-:W-:-:S03]  /*3250*/  IMAD R15, R3, 0x100000, R17 ;  /* 0x00100000030f7824 */ /* 0x000fc600078e0211 */
[----:B------:R-:W-:Y:S01]  /*3260*/  LEA R3, R2, 0x3ff00000, 0x14 ;  /* 0x3ff0000002037811 */ /* 0x000fe200078ea0ff */
[----:B------:R-:W-:-:S06]  /*3270*/  IMAD.MOV.U32 R2, RZ, RZ, RZ ;  /* 0x000000ffff027224 */ /* 0x000fcc00078e00ff */
[----:B------:R-:W-:-:S11]  /*3280*/  DMUL R14, R14, R2 ;  /* 0x000000020e0e7228 */ /* 0x000fd60000000000 */
.L_x_32:
[----:B------:R-:W-:Y:S01]  /*3290*/  DMUL R14, R14, UR4 ;  /* 0x000000040e0e7c28 */ /* 0x000fe20008000000 */
[----:B------:R-:W-:Y:S01]  /*32a0*/  UMOV UR4, 0xd2f1a9fc ;  /* 0xd2f1a9fc00047882 */ /* 0x000fe20000000000 */
[----:B------:R-:W-:-:S08]  /*32b0*/  UMOV UR5, 0x3f50624d ;  /* 0x3f50624d00057882 */ /* 0x000fd00000000000 */
[----:B------:R-:W0:Y:S08]  /*32c0*/  F2F.F32.F64 R14, R14 ;  /* 0x0000000e000e7310 */ /* 0x000e300000301000 */
[----:B0-----:R-:W0:Y:S02]  /*32d0*/  F2F.F64.F32 R2, R14 ;  /* 0x0000000e00027310 */ /* 0x001e240000201800 */
[----:B0-----:R-:W-:Y:S01]  /*32e0*/  DADD R2, R2, UR4 ;  /* 0x0000000402027e29 */ /* 0x001fe20008000000 */
[----:B------:R-:W-:Y:S01]  /*32f0*/  UMOV UR4, 0x88e368f1 ;  /* 0x88e368f100047882 */ /* 0x000fe20000000000 */
[----:B------:R-:W-:-:S06]  /*3300*/  UMOV UR5, 0x3ee4f8b5 ;  /* 0x3ee4f8b500057882 */ /* 0x000fcc0000000000 */
[----:B------:R-:W-:-:S10]  /*3310*/  DMUL R10, R2, UR4 ;  /* 0x00000004020a7c28 */ /* 0x000fd40008000000 */
[----:B------:R-:W0:Y:S08]  /*3320*/  F2F.F32.F64 R10, R10 ;  /* 0x0000000a000a7310 */ /* 0x000e300000301000 */
[----:B0-----:R0:W1:Y:S02]  /*3330*/  F2F.F64.F32 R2, R10 ;  /* 0x0000000a00027310 */ /* 0x0010640000201800 */
.L_x_30:
[----:B------:R-:W-:Y:S01]  /*3340*/  UMOV UR4, 0x9999999a ;  /* 0x9999999a00047882 */ /* 0x000fe20000000000 */
[----:B------:R-:W-:Y:S01]  /*3350*/  UMOV UR5, 0x3fb99999 ;  /* 0x3fb9999900057882 */ /* 0x000fe20000000000 */
[----:B0-2---:R-:W0:Y:S01]  /*3360*/  F2F.F64.F32 R10, R13 ;  /* 0x0000000d000a7310 */ /* 0x005e220000201800 */
[----:B------:R-:W-:Y:S02]  /*3370*/  DADD R14, R26, UR4 ;  /* 0x000000041a0e7e29 */ /* 0x000fe40008000000 */
[----:B-1----:R-:W-:-:S08]  /*3380*/  DADD R2, R2, R32 ;  /* 0x0000000002027229 */ /* 0x002fd00000000020 */
[----:B------:R-:W1:Y:S01]  /*3390*/  F2F.F32.F64 R14, R14 ;  /* 0x0000000e000e7310 */ /* 0x000e620000301000 */
[----:B0-----:R-:W-:Y:S01]  /*33a0*/  DFMA R34, R2, R10, R34 ;  /* 0x0000000a0222722b */ /* 0x001fe20000000022 */
[----:B-1----:R-:W-:-:S13]  /*33b0*/  FSETP.GTU.AND P0, PT, R14, 50, PT ;  /* 0x424800000e00780b */ /* 0x002fda0003f0c000 */
[----:B------:R-:W-:Y:S05]  /*33c0*/  @!P0 BRA `(.L_x_33) ;  /* 0xffffffdc00bc8947 */ /* 0x000fea000383ffff */
[----:B------:R-:W-:Y:S01]  /*33d0*/  FSETP.GTU.AND P0, PT, R8, R19, PT ;  /* 0x000000130800720b */ /* 0x000fe20003f0c000 */
[----:B------:R-:W-:Y:S01]  /*33e0*/  BSSY.RECONVERGENT B3, `(.L_x_34) ;  /* 0x0000278000037945 */ /* 0x000fe20003800200 */
[----:B------:R-:W-:-:S11]  /*33f0*/  DMUL R26, R36, R34 ;  /* 0x00000022241a7228 */ /* 0x000fd60000000000 */
[----:B------:R-:W-:Y:S05]  /*3400*/  @P0 BRA `(.L_x_35) ;  /* 0x0000002400d40947 */ /* 0x000fea0003800000 */
[----:B------:R0:W1:Y:S01]  /*3410*/  F2F.F64.F32 R32, R9 ;  /* 0x0000000900207310 */ /* 0x0000620000201800 */
[----:B------:R-:W-:-:S07]  /*3420*/  MOV R25, R8 ;  /* 0x0000000800197202 */ /* 0x000fce0000000f00 */
[----:B------:R0:W2:Y:S02]  /*3430*/  F2F.F64.F32 R38, R18 ;  /* 0x0000001200267310 */ /* 0x0000a40000201800 */
.L_x_66:
[----:B------:R-:W-:Y:S01]  /*3440*/  FSETP.GT.AND P0, PT, R25, R8, PT ;  /* 0x000000081900720b */ /* 0x000fe20003f04000 */
[----:B------:R-:W-:Y:S01]  /*3450*/  BSSY.RECONVERGENT B4, `(.L_x_36) ;  /* 0x0000053000047945 */ /* 0x000fe20003800200 */
[----:B------:R-:W-:-:S11]  /*3460*/  IMAD.MOV.U32 R23, RZ, RZ, R9 ;  /* 0x000000ffff177224 */ /* 0x000fd600078e0009 */
[----:B---3--:R-:W-:Y:S05]  /*3470*/  @!P0 BRA `(.L_x_37) ;  /* 0x0000000400408947 */ /* 0x008fea0003800000 */
[----:B------:R-:W3:Y:S01]  /*3480*/  MUFU.RCP R2, R7 ;  /* 0x0000000700027308 */ /* 0x000ee20000001000 */
[----:B------:R-:W-:Y:S01]  /*3490*/  FADD R6, -R8, R25 ;  /* 0x0000001908067221 */ /* 0x000fe20000000100 */
[----:B------:R-:W-:Y:S06]  /*34a0*/  BSSY.RECONVERGENT B5, `(.L_x_38) ;  /* 0x000000c000057945 */ /* 0x000fec0003800200 */
[----:B------:R-:W4:Y:S01]  /*34b0*/  FCHK P0, R6, R7 ;  /* 0x0000000706007302 */ /* 0x000f220000000000 */
[----:B---3--:R-:W-:-:S04]  /*34c0*/  FFMA R3, -R7, R2, 1 ;  /* 0x3f80000007037423 */ /* 0x008fc80000000102 */
[----:B------:R-:W-:-:S04]  /*34d0*/  FFMA R2, R2, R3, R2 ;  /* 0x0000000302027223 */ /* 0x000fc80000000002 */
[----:B------:R-:W-:-:S04]  /*34e0*/  FFMA R3, R2, R6, RZ ;  /* 0x0000000602037223 */ /* 0x000fc800000000ff */
[----:B------:R-:W-:-:S04]  /*34f0*/  FFMA R4, -R7, R3, R6 ;  /* 0x0000000307047223 */ /* 0x000fc80000000106 */
[----:B------:R-:W-:Y:S01]  /*3500*/  FFMA R3, R2, R4, R3 ;  /* 0x0000000402037223 */ /* 0x000fe20000000003 */
[----:B----4-:R-:W-:Y:S06]  /*3510*/  @!P0 BRA `(.L_x_39) ;  /* 0x0000000000108947 */ /* 0x010fec0003800000 */
[----:B------:R-:W-:Y:S01]  /*3520*/  MOV R4, R6 ;  /* 0x0000000600047202 */ /* 0x000fe20000000f00 */
[----:B------:R-:W-:Y:S01]  /*3530*/  IMAD.MOV.U32 R3, RZ, RZ, R7 ;  /* 0x000000ffff037224 */ /* 0x000fe200078e0007 */
[----:B------:R-:W-:-:S07]  /*3540*/  MOV R6, 0x3560 ;  /* 0x0000356000067802 */ /* 0x000fce0000000f00 */
[----:B012---:R-:W-:Y:S05]  /*3550*/  CALL.REL.NOINC `($__internal_4_$__cuda_sm3x_div_rn_noftz_f32_slowpath) ;  /* 0x000000d4003c7944 */ /* 0x007fea0003c00000 */
.L_x_39:
[----:B------:R-:W-:Y:S05]  /*3560*/  BSYNC.RECONVERGENT B5 ;  /* 0x0000000000057941 */ /* 0x000fea0003800200 */
.L_x_38:
[----:B------:R-:W-:Y:S01]  /*3570*/  FMNMX R4, R3, 12, PT ;  /* 0x4140000003047809 */ /* 0x000fe20003800000 */
[----:B------:R-:W-:Y:S02]  /*3580*/  HFMA2 R2, -RZ, RZ, 1323, -4.565715789794921875e-05 ;  /* 0x652b82feff027431 */ /* 0x000fe400000001ff */
[----:B------:R-:W-:Y:S01]  /*3590*/  IMAD.MOV.U32 R3, RZ, RZ, 0x3ff71547 ;  /* 0x3ff71547ff037424 */ /* 0x000fe200078e00ff */
[----:B------:R-:W-:Y:S01]  /*35a0*/  UMOV UR4, 0xfefa39ef ;  /* 0xfefa39ef00047882 */ /* 0x000fe20000000000 */
[----:B------:R-:W3:Y:S01]  /*35b0*/  F2F.F64.F32 R10, R4 ;  /* 0x00000004000a7310 */ /* 0x000ee20000201800 */
[----:B------:R-:W-:Y:S01]  /*35c0*/  UMOV UR5, 0x3fe62e42 ;  /* 0x3fe62e4200057882 */ /* 0x000fe20000000000 */
[----:B------:R-:W-:Y:S02]  /*35d0*/  BSSY.RECONVERGENT B1, `(.L_x_40) ;  /* 0x0000038000017945 */ /* 0x000fe40003800200 */
[----:B---3--:R-:W-:Y:S02]  /*35e0*/  DFMA R2, R10, -R2, 6.75539944105574400000e+15 ;  /* 0x433800000a02742b */ /* 0x008fe40000000802 */
        /* <DEDUP_REMOVED lines=38> */
[----:B------:R-:W-:Y:S01]  /*3850*/  LEA R13, R2, R15, 0x14 ;  /* 0x0000000f020d7211 */ /* 0x000fe200078ea0ff */
[----:B------:R-:W-:Y:S01]  /*3860*/  IMAD.MOV.U32 R12, RZ, RZ, R14 ;  /* 0x000000ffff0c7224 */ /* 0x000fe200078e000e */
[----:B------:R-:W-:Y:S06]  /*3870*/  @!P0 BRA `(.L_x_41) ;  /* 0x0000000000348947 */ /* 0x000fec0003800000 */
[----:B------:R-:W-:Y:S01]  /*3880*/  FSETP.GEU.AND P1, PT, |R17|, 4.2275390625, PT ;  /* 0x408748001100780b */ /* 0x000fe20003f2e200 */
[----:B------:R-:W-:Y:S01]  /*3890*/  DADD R10, -R10, +INF ;  /* 0x7ff000000a0a7429 */ /* 0x000fe20000000100 */
[----:B------:R-:W-:-:S09]  /*38a0*/  FSETP.GT.AND P0, PT, R4, RZ, PT ;  /* 0x000000ff0400720b */ /* 0x000fd20003f04000 */
[----:B------:R-:W-:Y:S02]  /*38b0*/  FSEL R13, R11, RZ, !P0 ;  /* 0x000000ff0b0d7208 */ /* 0x000fe40004000000 */
[----:B------:R-:W-:Y:S02]  /*38c0*/  @!P1 LEA.HI R3, R2, R2, RZ, 0x1 ;  /* 0x0000000202039211 */ /* 0x000fe400078f08ff */
[----:B------:R-:W-:Y:S01]  /*38d0*/  FSEL R12, R10, RZ, !P0 ;  /* 0x000000ff0a0c7208 */ /* 0x000fe20004000000 */
[----:B------:R-:W-:Y:S01]  /*38e0*/  @!P1 IMAD.MOV.U32 R10, RZ, RZ, RZ ;  /* 0x000000ffff0a9224 */ /* 0x000fe200078e00ff */
[----:B------:R-:W-:-:S04]  /*38f0*/  @!P1 SHF.R.S32.HI R3, RZ, 0x1, R3 ;  /* 0x00000001ff039819 */ /* 0x000fc80000011403 */
[----:B------:R-:W-:Y:S01]  /*3900*/  @!P1 IADD3 R2, PT, PT, R2, -R3, RZ ;  /* 0x8000000302029210 */ /* 0x000fe20007ffe0ff */
[----:B------:R-:W-:-:S03]  /*3910*/  @!P1 IMAD R3, R3, 0x100000, R15 ;  /* 0x0010000003039824 */ /* 0x000fc600078e020f */
[----:B------:R-:W-:Y:S02]  /*3920*/  @!P1 LEA R11, R2, 0x3ff00000, 0x14 ;  /* 0x3ff00000020b9811 */ /* 0x000fe400078ea0ff */
[----:B------:R-:W-:-:S06]  /*3930*/  @!P1 MOV R2, R14 ;  /* 0x0000000e00029202 */ /* 0x000fcc0000000f00 */
[----:B------:R-:W-:-:S11]  /*3940*/  @!P1 DMUL R12, R2, R10 ;  /* 0x0000000a020c9228 */ /* 0x000fd60000000000 */
.L_x_41:
[----:B------:R-:W-:Y:S05]  /*3950*/  BSYNC.RECONVERGENT B1 ;  /* 0x0000000000017941 */ /* 0x000fea0003800200 */
.L_x_40:
[----:B-1----:R-:W-:-:S06]  /*3960*/  DMUL R12, R32, R12 ;  /* 0x0000000c200c7228 */ /* 0x002fcc0000000000 */
[----:B------:R3:W4:Y:S05]  /*3970*/  F2F.F32.F64 R23, R12 ;  /* 0x0000000c00177310 */ /* 0x00072a0000301000 */
.L_x_37:
[----:B------:R-:W-:Y:S05]  /*3980*/  BSYNC.RECONVERGENT B4 ;  /* 0x0000000000047941 */ /* 0x000fea0003800200 */
.L_x_36:
[----:B----4-:R-:W4:Y:S01]  /*3990*/  F2F.F64.F32 R2, R23 ;  /* 0x0000001700027310 */ /* 0x010f220000201800 */
[----:B------:R-:W-:Y:S01]  /*39a0*/  UMOV UR4, 0x47ae147b ;  /* 0x47ae147b00047882 */ /* 0x000fe20000000000 */
[----:B------:R-:W-:Y:S01]  /*39b0*/  UMOV UR5, 0x3f847ae1 ;  /* 0x3f847ae100057882 */ /* 0x000fe20000000000 */
[----:B------:R-:W-:Y:S01]  /*39c0*/  BSSY.RECONVERGENT B4, `(.L_x_42) ;  /* 0x0000216000047945 */ /* 0x000fe20003800200 */
[----:B----4-:R-:W-:-:S14]  /*39d0*/  DSETP.GT.AND P0, PT, R2, UR4, PT ;  /* 0x0000000402007e2a */ /* 0x010fdc000bf04000 */
[----:B------:R-:W-:Y:S05]  /*39e0*/  @!P0 BRA `(.L_x_43) ;  /* 0x00000020004c8947 */ /* 0x000fea0003800000 */
[----:B------:R-:W-:-:S07]  /*39f0*/  MOV R14, 0x3f800000 ;  /* 0x3f800000000e7802 */ /* 0x000fce0000000f00 */
.L_x_65:
[----:B------:R-:W3:Y:S01]  /*3a00*/  MUFU.RCP64H R3, 9.29999542236328125 ;  /* 0x4022999900037908 */ /* 0x000ee20000001800 */
[----:B------:R-:W-:Y:S01]  /*3a10*/  IMAD.MOV.U32 R10, RZ, RZ, -0x66666666 ;  /* 0x9999999aff0a7424 */ /* 0x000fe200078e00ff */
[----:B------:R-:W-:Y:S01]  /*3a20*/  MOV R11, 0x40229999 ;  /* 0x40229999000b7802 */ /* 0x000fe20000000f00 */
[----:B------:R-:W-:-:S05]  /*3a30*/  IMAD.MOV.U32 R2, RZ, RZ, 0x1 ;  /* 0x00000001ff027424 */ /* 0x000fca00078e00ff */
[----:B------:R-:W4:Y:S01]  /*3a40*/  F2F.F64.F32 R36, R14 ;  /* 0x0000000e00247310 */ /* 0x000f220000201800 */
[----:B---3--:R-:W-:Y:S01]  /*3a50*/  DFMA R12, R2, -R10, 1 ;  /* 0x3ff00000020c742b */ /* 0x008fe2000000080a */
[----:B----4-:R-:W-:-:S07]  /*3a60*/  FSETP.GEU.AND P1, PT, |R37|, 6.5827683646048100446e-37, PT ;  /* 0x036000002500780b */ /* 0x010fce0003f2e200 */
        /* <DEDUP_REMOVED lines=15> */
[----:B012---:R-:W-:Y:S05]  /*3b60*/  CALL.REL.NOINC `($__internal_1_$__cuda_sm20_div_rn_f64_full) ;  /* 0x000000c400187944 */ /* 0x007fea0003c00000 */
[----:B------:R-:W-:Y:S01]  /*3b70*/  MOV R34, R4 ;  /* 0x0000000400227202 */ /* 0x000fe20000000f00 */
[----:B------:R-:W-:-:S07]  /*3b80*/  IMAD.MOV.U32 R35, RZ, RZ, R3 ;  /* 0x000000ffff237224 */ /* 0x000fce00078e0003 */
.L_x_44:
[----:B------:R-:W-:Y:S01]  /*3b90*/  DADD R2, -RZ, |R34| ;  /* 0x00000000ff027229 */ /* 0x000fe20000000522 */
[----:B------:R-:W-:Y:S01]  /*3ba0*/  BSSY.RECONVERGENT B1, `(.L_x_45) ;  /* 0x0000005000017945 */ /* 0x000fe20003800200 */
[----:B------:R-:W-:-:S08]  /*3bb0*/  MOV R4, 0x3bf0 ;  /* 0x00003bf000047802 */ /* 0x000fd00000000f00 */
[----:B------:R-:W-:Y:S01]  /*3bc0*/  MOV R44, R2 ;  /* 0x00000002002c7202 */ /* 0x000fe20000000f00 */
[----:B------:R-:W-:-:S07]  /*3bd0*/  IMAD.MOV.U32 R15, RZ, RZ, R3 ;  /* 0x000000ffff0f7224 */ /* 0x000fce00078e0003 */
[----:B012---:R-:W-:Y:S05]  /*3be0*/  CALL.REL.NOINC `($_Z10LikelihoodPK19LikelihoodParameterPdj$__internal_accurate_pow) ;  /* 0x000000d400347944 */ /* 0x007fea0003c00000 */
[----:B------:R-:W-:Y:S05]  /*3bf0*/  BSYNC.RECONVERGENT B1 ;  /* 0x0000000000017941 */ /* 0x000fea0003800200 */
.L_x_45:
        /* <DEDUP_REMOVED lines=73> */
.L_x_47:
[----:B------:R-:W-:Y:S05]  /*4090*/  BSYNC.RECONVERGENT B1 ;  /* 0x0000000000017941 */ /* 0x000fea0003800200 */
.L_x_46:
        /* <DEDUP_REMOVED lines=31> */
.L_x_49:
[----:B------:R-:W-:Y:S05]  /*4290*/  BSYNC.RECONVERGENT B5 ;  /* 0x0000000000057941 */ /* 0x000fea0003800200 */
.L_x_48:
        /* <DEDUP_REMOVED lines=38> */
.L_x_51:
[----:B------:R-:W-:Y:S05]  /*4500*/  BSYNC.RECONVERGENT B1 ;  /* 0x0000000000017941 */ /* 0x000fea0003800200 */
.L_x_50:
        /* <DEDUP_REMOVED lines=73> */
.L_x_54:
        /* <DEDUP_REMOVED lines=13> */
.L_x_55:
        /* <DEDUP_REMOVED lines=23> */
.L_x_56:
        /* <DEDUP_REMOVED lines=14> */
.L_x_58:
[----:B-1----:R-:W-:Y:S01]  /*4cc0*/  FMUL.FTZ R21, R4, R15 ;  /* 0x0000000f04157220 */ /* 0x002fe20000410000 */
[----:B------:R-:W-:-:S03]  /*4cd0*/  FMUL.FTZ R3, R15, 0.5 ;  /* 0x3f0000000f037820 */ /* 0x000fc60000410000 */
[----:B------:R-:W-:-:S04]  /*4ce0*/  FFMA R4, -R21, R21, R4 ;  /* 0x0000001515047223 */ /* 0x000fc80000000104 */
[----:B------:R-:W-:-:S07]  /*4cf0*/  FFMA R21, R4, R3, R21 ;  /* 0x0000000304157223 */ /* 0x000fce0000000015 */
.L_x_59:
[----:B------:R-:W-:Y:S05]  /*4d00*/  BSYNC.RECONVERGENT B1 ;  /* 0x0000000000017941 */ /* 0x000fea0003800200 */
.L_x_57:
        /* <DEDUP_REMOVED lines=23> */
.L_x_60:
        /* <DEDUP_REMOVED lines=38> */
.L_x_61:
        /* <DEDUP_REMOVED lines=11> */
.L_x_53:
[----:B------:R-:W-:Y:S05]  /*5190*/  BSYNC.RECONVERGENT B5 ;  /* 0x0000000000057941 */ /* 0x000fea0003800200 */
.L_x_52:
        /* <DEDUP_REMOVED lines=68> */
.L_x_63:
        /* <DEDUP_REMOVED lines=63> */
.L_x_64:
        /* <DEDUP_REMOVED lines=11> */
.L_x_62:
[----:B------:R-:W-:Y:S01]  /*5a80*/  UMOV UR4, 0x9999999a ;  /* 0x9999999a00047882 */ /* 0x000fe20000000000 */
[----:B------:R-:W-:Y:S01]  /*5a90*/  UMOV UR5, 0x3fb99999 ;  /* 0x3fb9999900057882 */ /* 0x000fe20000000000 */
[----:B0-2---:R-:W0:Y:S01]  /*5aa0*/  F2F.F64.F32 R10, R13 ;  /* 0x0000000d000a7310 */ /* 0x005e220000201800 */
[----:B------:R-:W-:Y:S02]  /*5ab0*/  DADD R14, R36, UR4 ;  /* 0x00000004240e7e29 */ /* 0x000fe40008000000 */
[----:B-1----:R-:W-:-:S08]  /*5ac0*/  DADD R2, R2, R40 ;  /* 0x0000000002027229 */ /* 0x002fd00000000028 */
[----:B------:R-:W1:Y:S01]  /*5ad0*/  F2F.F32.F64 R14, R14 ;  /* 0x0000000e000e7310 */ /* 0x000e620000301000 */
[----:B0-----:R-:W-:-:S08]  /*5ae0*/  DMUL R2, R2, R10 ;  /* 0x0000000a02027228 */ /* 0x001fd00000000000 */
[----:B------:R-:W-:Y:S01]  /*5af0*/  DFMA R26, R38, R2, R26 ;  /* 0x00000002261a722b */ /* 0x000fe2000000001a */
[----:B-1----:R-:W-:-:S13]  /*5b00*/  FSETP.GTU.AND P0, PT, R14, 50, PT ;  /* 0x424800000e00780b */ /* 0x002fda0003f0c000 */
[----:B------:R-:W-:Y:S05]  /*5b10*/  @!P0 BRA `(.L_x_65) ;  /* 0xffffffdc00b88947 */ /* 0x000fea000383ffff */
.L_x_43:
[----:B------:R-:W-:Y:S05]  /*5b20*/  BSYNC.RECONVERGENT B4 ;  /* 0x0000000000047941 */ /* 0x000fea0003800200 */
.L_x_42:
[----:B------:R-:W-:-:S05]  /*5b30*/  FADD R25, R25, R18 ;  /* 0x0000001219197221 */ /* 0x000fca0000000000 */
[----:B------:R-:W-:-:S13]  /*5b40*/  FSETP.GTU.AND P0, PT, R25, R19, PT ;  /* 0x000000131900720b */ /* 0x000fda0003f0c000 */
[----:B------:R-:W-:Y:S05]  /*5b50*/  @!P0 BRA `(.L_x_66) ;  /* 0xffffffd800388947 */ /* 0x000fea000383ffff */
.L_x_35:
[----:B------:R-:W-:Y:S05]  /*5b60*/  BSYNC.RECONVERGENT B3 ;  /* 0x0000000000037941 */ /* 0x000fea0003800200 */
.L_x_34:
[----:B------:R-:W-:Y:S01]  /*5b70*/  HFMA2 R25, -RZ, RZ, 1.984375, 0 ;  /* 0x3ff00000ff197431 */ /* 0x000fe200000001ff */
[----:B------:R-:W-:Y:S01]  /*5b80*/  MOV R10, 0x1 ;  /* 0x00000001000a7802 */ /* 0x000fe20000000f00 */
[----:B------:R-:W-:-:S07]  /*5b90*/  IMAD.MOV.U32 R24, RZ, RZ, 0x0 ;  /* 0x00000000ff187424 */ /* 0x000fce00078e00ff */
.L_x_186:
[----:B------:R-:W-:-:S13]  /*5ba0*/  ISETP.NE.AND P0, PT, R10, 0x6, PT ;  /* 0x000000060a00780c */ /* 0x000fda0003f05270 */
[----:B----4-:R-:W-:Y:S05]  /*5bb0*/  @!P0 BRA `(.L_x_67) ;  /* 0x0000009c00248947 */ /* 0x010fea0003800000 */
[----:B------:R-:W-:Y:S01]  /*5bc0*/  IMAD.SHL.U32 R2, R10, 0x4, RZ ;  /* 0x000000040a027824 */ /* 0x000fe200078e00ff */
[----:B------:R-:W-:Y:S01]  /*5bd0*/  BSSY.RECONVERGENT B3, `(.L_x_68) ;  /* 0x00000dd000037945 */ /* 0x000fe20003800200 */
[----:B------:R-:W-:-:S03]  /*5be0*/  IMAD.MOV.U32 R11, RZ, RZ, R9 ;  /* 0x000000ffff0b7224 */ /* 0x000fc600078e0009 */
[C---:B------:R-:W-:Y:S02]  /*5bf0*/  ISETP.EQ.AND P1, PT, R2.reuse, 0x4, PT ;  /* 0x000000040200780c */ /* 0x040fe40003f22270 */
[C---:B------:R-:W-:Y:S02]  /*5c00*/  ISETP.EQ.AND P2, PT, R2.reuse, 0x8, PT ;  /* 0x000000080200780c */ /* 0x040fe40003f42270 */
[C---:B------:R-:W-:Y:S02]  /*5c10*/  ISETP.EQ.AND P3, PT, R2.reuse, 0xc, PT ;  /* 0x0000000c0200780c */ /* 0x040fe40003f62270 */
[C---:B------:R-:W-:Y:S02]  /*5c20*/  ISETP.EQ.AND P0, PT, R2.reuse, RZ, PT ;  /* 0x000000ff0200720c */ /* 0x040fe40003f02270 */
[----:B------:R-:W-:-:S05]  /*5c30*/  ISETP.EQ.AND P0, PT, R2, 0x10, PT ;  /* 0x000000100200780c */ /* 0x000fca0003f02270 */
[----:B------:R-:W-:Y:S02]  /*5c40*/  @P1 MOV R3, RZ ;  /* 0x000000ff00031202 */ /* 0x000fe40000000f00 */
[C---:B------:R-:W-:Y:S01]  /*5c50*/  ISETP.EQ.AND P1, PT, R2.reuse, 0x14, PT ;  /* 0x000000140200780c */ /* 0x040fe20003f22270 */
[----:B------:R-:W-:Y:S01]  /*5c60*/  @P2 IMAD.MOV.U32 R3, RZ, RZ, 0x3ddb22d1 ;  /* 0x3ddb22d1ff032424 */ /* 0x000fe200078e00ff */
[C---:B------:R-:W-:Y:S02]  /*5c70*/  ISETP.EQ.AND P2, PT, R2.reuse, 0x18, PT ;  /* 0x000000180200780c */ /* 0x040fe40003f42270 */
[----:B------:R-:W-:Y:S02]  /*5c80*/  @P3 MOV R3, 0x3e9b22d1 ;  /* 0x3e9b22d100033802 */ /* 0x000fe40000000f00 */
[C---:B------:R-:W-:Y:S01]  /*5c90*/  ISETP.EQ.AND P3, PT, R2.reuse, 0x1c, PT ;  /* 0x0000001c0200780c */ /* 0x040fe20003f62270 */
[----:B------:R-:W-:Y:S01]  /*5ca0*/  @P0 IMAD.MOV.U32 R3, RZ, RZ, 0x3ea5e354 ;  /* 0x3ea5e354ff030424 */ /* 0x000fe200078e00ff */
[----:B------:R-:W-:-:S05]  /*5cb0*/  ISETP.EQ.AND P0, PT, R2, 0x20, PT ;  /* 0x000000200200780c */ /* 0x000fca0003f02270 */
[----:B------:R-:W-:Y:S02]  /*5cc0*/  @P1 MOV R3, 0x3f01cac1 ;  /* 0x3f01cac100031802 */ /* 0x000fe40000000f00 */
        /* <DEDUP_REMOVED lines=23> */
[----:B------:R-:W-:Y:S02]  /*5e40*/  @P1 MOV R3, R0 ;  /* 0x0000000000031202 */ /* 0x000fe40000000f00 */
        /* <DEDUP_REMOVED lines=33> */
[----:B------:R-:W-:Y:S01]  /*6060*/  @P2 IMAD.MOV.U32 R3, RZ, RZ, R0 ;  /* 0x000000ffff032224 */ /* 0x000fe200078e0000 */
        /* <DEDUP_REMOVED lines=33> */
[----:B------:R-:W-:Y:S02]  /*6280*/  @P3 MOV R3, R0 ;  /* 0x0000000000033202 */ /* 0x000fe40000000f00 */
        /* <DEDUP_REMOVED lines=24> */
[----:B------:R-:W-:Y:S01]  /*6410*/  ISETP.EQ.AND P3, PT, R2, 0x10c, PT ;  /* 0x0000010c0200780c */ /* 0x000fe20003f62270 */
[----:B------:R-:W-:-:S06]  /*6420*/  @P0 IMAD.MOV.U32 R3, RZ, RZ, 0x3d1ba5e3 ;  /* 0x3d1ba5e3ff030424 */ /* 0x000fcc00078e00ff */
[----:B------:R-:W-:Y:S02]  /*6430*/  @P1 MOV R3, 0x3ced9168 ;  /* 0x3ced916800031802 */ /* 0x000fe40000000f00 */
[----:B------:R-:W-:-:S04]  /*6440*/  @P2 IMAD.MOV.U32 R3, RZ, RZ, 0x3ce56042 ;  /* 0x3ce56042ff032424 */ /* 0x000fc800078e00ff */
[----:B------:R-:W-:-:S04]  /*6450*/  @P3 MOV R3, 0x3d1ba5e3 ;  /* 0x3d1ba5e300033802 */ /* 0x000fc80000000f00 */
[----:B------:R-:W-:-:S13]  /*6460*/  FSETP.GT.AND P0, PT, R3, R8, PT ;  /* 0x000000080300720b */ /* 0x000fda0003f04000 */
[----:B------:R-:W-:Y:S05]  /*6470*/  @!P0 BRA `(.L_x_69) ;  /* 0x0000000400488947 */ /* 0x000fea0003800000 */
[----:B------:R-:W4:Y:S01]  /*6480*/  MUFU.RCP R2, R7 ;  /* 0x0000000700027308 */ /* 0x000f220000001000 */
[----:B------:R-:W-:Y:S01]  /*6490*/  FADD R6, -R8, R3 ;  /* 0x0000000308067221 */ /* 0x000fe20000000100 */
[----:B------:R-:W-:Y:S06]  /*64a0*/  BSSY.RECONVERGENT B4, `(.L_x_70) ;  /* 0x000000c000047945 */ /* 0x000fec0003800200 */
[----:B------:R-:W5:Y:S01]  /*64b0*/  FCHK P0, R6, R7 ;  /* 0x0000000706007302 */ /* 0x000f620000000000 */
[----:B----4-:R-:W-:-:S04]  /*64c0*/  FFMA R11, -R7, R2, 1 ;  /* 0x3f800000070b7423 */ /* 0x010fc80000000102 */
[----:B------:R-:W-:-:S04]  /*64d0*/  FFMA R2, R2, R11, R2 ;  /* 0x0000000b02027223 */ /* 0x000fc80000000002 */
[----:B------:R-:W-:-:S04]  /*64e0*/  FFMA R3, R2, R6, RZ ;  /* 0x0000000602037223 */ /* 0x000fc800000000ff */
[----:B------:R-:W-:-:S04]  /*64f0*/  FFMA R4, -R7, R3, R6 ;  /* 0x0000000307047223 */ /* 0x000fc80000000106 */
[----:B------:R-:W-:Y:S01]  /*6500*/  FFMA R3, R2, R4, R3 ;  /* 0x0000000402037223 */ /* 0x000fe20000000003 */
[----:B-----5:R-:W-:Y:S06]  /*6510*/  @!P0 BRA `(.L_x_71) ;  /* 0x0000000000108947 */ /* 0x020fec0003800000 */
[----:B------:R-:W-:Y:S01]  /*6520*/  MOV R4, R6 ;  /* 0x0000000600047202 */ /* 0x000fe20000000f00 */
[----:B------:R-:W-:Y:S01]  /*6530*/  IMAD.MOV.U32 R3, RZ, RZ, R7 ;  /* 0x000000ffff037224 */ /* 0x000fe200078e0007 */
[----:B------:R-:W-:-:S07]  /*6540*/  MOV R6, 0x6560 ;  /* 0x0000656000067802 */ /* 0x000fce0000000f00 */
[----:B0123--:R-:W-:Y:S05]  /*6550*/  CALL.REL.NOINC `($__internal_4_$__cuda_sm3x_div_rn_noftz_f32_slowpath) ;  /* 0x000000a4003c7944 */ /* 0x00ffea0003c00000 */
.L_x_71:
[----:B------:R-:W-:Y:S05]  /*6560*/  BSYNC.RECONVERGENT B4 ;  /* 0x0000000000047941 */ /* 0x000fea0003800200 */
.L_x_70:
[----:B------:R-:W-:Y:S01]  /*6570*/  FMNMX R4, R3, 12, PT ;  /* 0x4140000003047809 */ /* 0x000fe20003800000 */
[----:B------:R-:W-:Y:S02]  /*6580*/  HFMA2 R2, -RZ, RZ, 1323, -4.565715789794921875e-05 ;  /* 0x652b82feff027431 */ /* 0x000fe400000001ff */
[----:B------:R-:W-:Y:S01]  /*6590*/  IMAD.MOV.U32 R3, RZ, RZ, 0x3ff71547 ;  /* 0x3ff71547ff037424 */ /* 0x000fe200078e00ff */
[----:B------:R-:W-:Y:S01]  /*65a0*/  UMOV UR4, 0xfefa39ef ;  /* 0xfefa39ef00047882 */ /* 0x000fe20000000000 */
[----:B---3--:R-:W3:Y:S01]  /*65b0*/  F2F.F64.F32 R12, R4 ;  /* 0x00000004000c7310 */ /* 0x008ee20000201800 */
[----:B------:R-:W-:Y:S01]  /*65c0*/  UMOV UR5, 0x3fe62e42 ;  /* 0x3fe62e4200057882 */ /* 0x000fe20000000000 */
[----:B------:R-:W-:Y:S02]  /*65d0*/  BSSY.RECONVERGENT B1, `(.L_x_72) ;  /* 0x000003a000017945 */ /* 0x000fe40003800200 */
[----:B---3--:R-:W-:Y:S02]  /*65e0*/  DFMA R2, R12, -R2, 6.75539944105574400000e+15 ;  /* 0x433800000c02742b */ /* 0x008fe40000000802 */
[----:B0-----:R-:W-:-:S06]  /*65f0*/  DADD R18, -RZ, -R12 ;  /* 0x00000000ff127229 */ /* 0x001fcc000000090c */
[----:B------:R-:W-:-:S04]  /*6600*/  DADD R14, R2, -6.75539944105574400000e+15 ;  /* 0xc3380000020e7429 */ /* 0x000fc80000000000 */
[----:B------:R-:W-:Y:S02]  /*6610*/  MOV R6, R19 ;  /* 0x0000001300067202 */ /* 0x000fe40000000f00 */
[----:B------:R0:W3:Y:S02]  /*6620*/  F2F.F64.F32 R18, R9 ;  /* 0x0000000900127310 */ /* 0x0000e40000201800 */
[----:B------:R-:W-:Y:S01]  /*6630*/  DFMA R16, R14, -UR4, -R12 ;  /* 0x800000040e107c2b */ /* 0x000fe2000800080c */
[----:B------:R-:W-:Y:S01]  /*6640*/  UMOV UR4, 0x3b39803f ;  /* 0x3b39803f00047882 */ /* 0x000fe20000000000 */
[----:B------:R-:W-:Y:S01]  /*6650*/  UMOV UR5, 0x3c7abc9e ;  /* 0x3c7abc9e00057882 */ /* 0x000fe20000000000 */
[----:B------:R-:W-:-:S05]  /*6660*/  FSETP.GEU.AND P0, PT, |R6|, 4.1917929649353027344, PT ;  /* 0x4086232b0600780b */ /* 0x000fca0003f0e200 */
        /* <DEDUP_REMOVED lines=34> */
[----:B0--3--:R-:W-:Y:S06]  /*6890*/  @!P0 BRA `(.L_x_73) ;  /* 0x0000000000348947 */ /* 0x009fec0003800000 */
        /* <DEDUP_REMOVED lines=13> */
.L_x_73:
[----:B------:R-:W-:Y:S05]  /*6970*/  BSYNC.RECONVERGENT B1 ;  /* 0x0000000000017941 */ /* 0x000fea0003800200 */
.L_x_72:
[----:B------:R-:W-:-:S06]  /*6980*/  DMUL R14, R18, R14 ;  /* 0x0000000e120e7228 */ /* 0x000fcc0000000000 */
[----:B------:R4:W0:Y:S05]  /*6990*/  F2F.F32.F64 R11, R14 ;  /* 0x0000000e000b7310 */ /* 0x00082a0000301000 */
.L_x_69:
[----:B------:R-:W-:Y:S05]  /*69a0*/  BSYNC.RECONVERGENT B3 ;  /* 0x0000000000037941 */ /* 0x000fea0003800200 */
.L_x_68:
[----:B0-----:R-:W0:Y:S01]  /*69b0*/  F2F.F64.F32 R2, R11 ;  /* 0x0000000b00027310 */ /* 0x001e220000201800 */
[----:B------:R-:W-:Y:S01]  /*69c0*/  UMOV UR4, 0x47ae147b ;  /* 0x47ae147b00047882 */ /* 0x000fe20000000000 */
[----:B------:R-:W-:Y:S01]  /*69d0*/  UMOV UR5, 0x3f847ae1 ;  /* 0x3f847ae100057882 */ /* 0x000fe20000000000 */
[----:B------:R-:W-:Y:S01]  /*69e0*/  BSSY.RECONVERGENT B3, `(.L_x_74) ;  /* 0x000085a000037945 */ /* 0x000fe20003800200 */
[----:B------:R-:W-:Y:S01]  /*69f0*/  CS2R R40, SRZ ;  /* 0x0000000000287805 */ /* 0x000fe2000001ff00 */
[----:B0-----:R-:W-:-:S14]  /*6a00*/  DSETP.GT.AND P0, PT, R2, UR4, PT ;  /* 0x0000000402007e2a */ /* 0x001fdc000bf04000 */
[----:B------:R-:W-:Y:S05]  /*6a10*/  @!P0 BRA `(.L_x_75) ;  /* 0x0000008400588947 */ /* 0x000fea0003800000 */
[----:B------:R-:W-:Y:S01]  /*6a20*/  IMAD.SHL.U32 R2, R10, 0x4, RZ ;  /* 0x000000040a027824 */ /* 0x000fe200078e00ff */
[----:B------:R-:W-:-:S04]  /*6a30*/  MOV R4, 0x80000 ;  /* 0x0008000000047802 */ /* 0x000fc80000000f00 */
[C---:B------:R-:W-:Y:S02]  /*6a40*/  ISETP.EQ.AND P1, PT, R2.reuse, -0x84, PT ;  /* 0xffffff7c0200780c */ /* 0x040fe40003f22270 */
[C---:B------:R-:W-:Y:S02]  /*6a50*/  ISETP.EQ.AND P2, PT, R2.reuse, -0x80, PT ;  /* 0xffffff800200780c */ /* 0x040fe40003f42270 */
[C---:B------:R-:W-:Y:S02]  /*6a60*/  ISETP.EQ.AND P0, PT, R2.reuse, -0x88, PT ;  /* 0xffffff780200780c */ /* 0x040fe40003f02270 */
[C---:B------:R-:W-:Y:S02]  /*6a70*/  ISETP.EQ.AND P3, PT, R2.reuse, -0x7c, PT ;  /* 0xffffff840200780c */ /* 0x040fe40003f62270 */
[C---:B------:R-:W-:Y:S02]  /*6a80*/  ISETP.EQ.AND P0, PT, R2.reuse, -0x78, PT ;  /* 0xffffff880200780c */ /* 0x040fe40003f02270 */
[----:B------:R-:W-:-:S02]  /*6a90*/  ISETP.EQ.AND P5, PT, R2, -0x60, PT ;  /* 0xffffffa00200780c */ /* 0x000fc40003fa2270 */
[C---:B------:R-:W-:Y:S02]  /*6aa0*/  ISETP.EQ.AND P4, PT, R2.reuse, -0x54, PT ;  /* 0xffffffac0200780c */ /* 0x040fe40003f82270 */
[----:B---3--:R-:W-:Y:S01]  /*6ab0*/  @P1 MOV R12, RZ ;  /* 0x000000ff000c1202 */ /* 0x008fe20000000f00 */
[----:B------:R-:W-:Y:S01]  /*6ac0*/  @P2 IMAD.MOV.U32 R12, RZ, RZ, 0x3ddb22d1 ;  /* 0x3ddb22d1ff0c2424 */ /* 0x000fe200078e00ff */
[C---:B------:R-:W-:Y:S02]  /*6ad0*/  ISETP.EQ.AND P1, PT, R2.reuse, -0x74, PT ;  /* 0xffffff8c0200780c */ /* 0x040fe40003f22270 */
[C---:B------:R-:W-:Y:S02]  /*6ae0*/  ISETP.EQ.AND P2, PT, R2.reuse, -0x70, PT ;  /* 0xffffff900200780c */ /* 0x040fe40003f42270 */
[----:B------:R-:W-:Y:S01]  /*6af0*/  @P3 MOV R12, 0x3e9b22d1 ;  /* 0x3e9b22d1000c3802 */ /* 0x000fe20000000f00 */
[----:B------:R-:W-:Y:S01]  /*6b00*/  @P0 IMAD.MOV.U32 R12, RZ, RZ, 0x3ea5e354 ;  /* 0x3ea5e354ff0c0424 */ /* 0x000fe200078e00ff */
[----:B------:R-:W-:-:S02]  /*6b10*/  ISETP.EQ.AND P3, PT, R2, -0x6c, PT ;  /* 0xffffff940200780c */ /* 0x000fc40003f62270 */
[C---:B------:R-:W-:Y:S02]  /*6b20*/  ISETP.EQ.AND P0, PT, R2.reuse, -0x68, PT ;  /* 0xffffff980200780c */ /* 0x040fe40003f02270 */
[----:B------:R-:W-:-:S03]  /*6b30*/  ISETP.EQ.AND P6, PT, R2, -0x4c, PT ;  /* 0xffffffb40200780c */ /* 0x000fc60003fc2270 */
[----:B------:R-:W-:Y:S02]  /*6b40*/  @P1 MOV R12, 0x3f01cac1 ;  /* 0x3f01cac1000c1802 */ /* 0x000fe40000000f00 */
[C---:B------:R-:W-:Y:S01]  /*6b50*/  ISETP.EQ.AND P1, PT, R2.reuse, -0x64, PT ;  /* 0xffffff9c0200780c */ /* 0x040fe20003f22270 */
[----:B------:R-:W-:Y:S01]  /*6b60*/  @P2 IMAD.MOV.U32 R12, RZ, RZ, 0x3f2f9db2 ;  /* 0x3f2f9db2ff0c2424 */ /* 0x000fe200078e00ff */
[C---:B------:R-:W-:Y:S02]  /*6b70*/  ISETP.EQ.AND P2, PT, R2.reuse, -0x5c, PT ;  /* 0xffffffa40200780c */ /* 0x040fe40003f42270 */
[----:B------:R-:W-:Y:S02]  /*6b80*/  @P3 MOV R12, 0x3fc53f7d ;  /* 0x3fc53f7d000c3802 */ /* 0x000fe40000000f00 */
[----:B------:R-:W-:Y:S01]  /*6b90*/  @P0 IMAD.MOV.U32 R12, RZ, RZ, 0x3fdd2f1b ;  /* 0x3fdd2f1bff0c0424 */ /* 0x000fe200078e00ff */
[C---:B------:R-:W-:Y:S02]  /*6ba0*/  ISETP.EQ.AND P0, PT, R2.reuse, -0x58, PT ;  /* 0xffffffa80200780c */ /* 0x040fe40003f02270 */
[----:B------:R-:W-:-:S04]  /*6bb0*/  ISETP.EQ.AND P3, PT, R2, -0x3c, PT ;  /* 0xffffffc40200780c */ /* 0x000fc80003f62270 */
[----:B------:R-:W-:Y:S01]  /*6bc0*/  @P1 MOV R12, 0x3ff51eb8 ;  /* 0x3ff51eb8000c1802 */ /* 0x000fe20000000f00 */
[----:B------:R-:W-:Y:S01]  /*6bd0*/  @P5 IMAD.MOV.U32 R12, RZ, RZ, 0x41138106 ;  /* 0x41138106ff0c5424 */ /* 0x000fe200078e00ff */
[C---:B------:R-:W-:Y:S02]  /*6be0*/  ISETP.EQ.AND P5, PT, R2.reuse, -0x50, PT ;  /* 0xffffffb00200780c */ /* 0x040fe40003fa2270 */
[----:B------:R-:W-:Y:S02]  /*6bf0*/  @P2 MOV R12, 0x4126ed91 ;  /* 0x4126ed91000c2802 */ /* 0x000fe40000000f00 */
[C---:B------:R-:W-:Y:S01]  /*6c00*/  ISETP.EQ.AND P1, PT, R2.reuse, -0x44, PT ;  /* 0xffffffbc0200780c */ /* 0x040fe20003f22270 */
[----:B------:R-:W-:Y:S01]  /*6c10*/  @P0 IMAD.MOV.U32 R12, RZ, RZ, 0x41470625 ;  /* 0x41470625ff0c0424 */ /* 0x000fe200078e00ff */
[C---:B------:R-:W-:Y:S02]  /*6c20*/  ISETP.EQ.AND P0, PT, R2.reuse, -0x48, PT ;  /* 0xffffffb80200780c */ /* 0x040fe40003f02270 */
[----:B------:R-:W-:-:S02]  /*6c30*/  ISETP.EQ.AND P2, PT, R2, -0x40, PT ;  /* 0xffffffc00200780c */ /* 0x000fc40003f42270 */
[----:B------:R-:W-:Y:S02]  /*6c40*/  @P4 MOV R12, 0x418d20c5 ;  /* 0x418d20c5000c4802 */ /* 0x000fe40000000f00 */
[C---:B------:R-:W-:Y:S01]  /*6c50*/  ISETP.EQ.AND P4, PT, R2.reuse, -0x38, PT ;  /* 0xffffffc80200780c */ /* 0x040fe20003f82270 */
[----:B------:R-:W-:Y:S01]  /*6c60*/  @P5 IMAD.MOV.U32 R12, RZ, RZ, 0x41a20e56 ;  /* 0x41a20e56ff0c5424 */ /* 0x000fe200078e00ff */
[C---:B------:R-:W-:Y:S01]  /*6c70*/  ISETP.EQ.AND P5, PT, R2.reuse, -0x34, PT ;  /* 0xffffffcc0200780c */ /* 0x040fe20003fa2270 */
[----:B------:R-:W-:Y:S01]  /*6c80*/  @P6 IMAD.MOV.U32 R12, RZ, RZ, 0x41aad70a ;  /* 0x41aad70aff0c6424 */ /* 0x000fe200078e00ff */
[----:B------:R-:W-:-:S03]  /*6c90*/  ISETP.EQ.AND P6, PT, R2, -0x30, PT ;  /* 0xffffffd00200780c */ /* 0x000fc60003fc2270 */
[----:B------:R-:W-:Y:S01]  /*6ca0*/  @P0 IMAD.MOV.U32 R12, RZ, RZ, 0x41be8312 ;  /* 0x41be8312ff0c0424 */ /* 0x000fe200078e00ff */
[C---:B------:R-:W-:Y:S01]  /*6cb0*/  ISETP.EQ.AND P0, PT, R2.reuse, -0x2c, PT ;  /* 0xffffffd40200780c */ /* 0x040fe20003f02270 */
[----:B------:R-:W-:Y:S01]  /*6cc0*/  @P1 IMAD.MOV.U32 R12, RZ, RZ, R0 ;  /* 0x000000ffff0c1224 */ /* 0x000fe200078e0000 */
[----:B------:R-:W-:Y:S01]  /*6cd0*/  @P2 MOV R13, RZ ;  /* 0x000000ff000d2202 */ /* 0x000fe20000000f00 */
[----:B------:R-:W-:Y:S01]  /*6ce0*/  @P2 IMAD.MOV.U32 R12, RZ, RZ, 0x41a00000 ;  /* 0x41a00000ff0c2424 */ /* 0x000fe200078e00ff */
[C---:B------:R-:W-:Y:S01]  /*6cf0*/  ISETP.EQ.AND P1, PT, R2.reuse, -0x28, PT ;  /* 0xffffffd80200780c */ /* 0x040fe20003f22270 */
[----:B------:R-:W-:Y:S01]  /*6d00*/  @P3 IMAD.MOV.U32 R12, RZ, RZ, 0x41580000 ;  /* 0x41580000ff0c3424 */ /* 0x000fe200078e00ff */
[----:B------:R-:W-:Y:S01]  /*6d10*/  @P3 MOV R13, 0x3ddb22d1 ;  /* 0x3ddb22d1000d3802 */ /* 0x000fe20000000f00 */
[----:B------:R-:W-:Y:S01]  /*6d20*/  @P4 IMAD.MOV.U32 R12, RZ, RZ, 0x40f00000 ;  /* 0x40f00000ff0c4424 */ /* 0x000fe200078e00ff */
[C---:B------:R-:W-:Y:S01]  /*6d30*/  ISETP.EQ.AND P2, PT, R2.reuse, -0x24, PT ;  /* 0xffffffdc0200780c */ /* 0x040fe20003f42270 */
[----:B------:R-:W-:Y:S01]  /*6d40*/  @P5 IMAD.MOV.U32 R12, RZ, RZ, 0x41133333 ;  /* 0x41133333ff0c5424 */ /* 0x000fe200078e00ff */
[----:B------:R-:W-:Y:S01]  /*6d50*/  ISETP.EQ.AND P3, PT, R2, -0x20, PT ;  /* 0xffffffe00200780c */ /* 0x000fe20003f62270 */
[----:B------:R-:W-:Y:S01]  /*6d60*/  @P6 IMAD.MOV.U32 R12, RZ, RZ, 0x414ccccd ;  /* 0x414ccccdff0c6424 */ /* 0x000fe200078e00ff */
[----:B------:R-:W-:Y:S01]  /*6d70*/  @P4 MOV R13, 0x3e9b22d1 ;  /* 0x3e9b22d1000d4802 */ /* 0x000fe20000000f00 */
[----:B------:R-:W-:Y:S01]  /*6d80*/  @P0 IMAD.MOV.U32 R12, RZ, RZ, 0x40c9999a ;  /* 0x40c9999aff0c0424 */ /* 0x000fe200078e00ff */
[----:B------:R-:W-:-:S02]  /*6d90*/  @P5 MOV R13, 0x3ea5e354 ;  /* 0x3ea5e354000d5802 */ /* 0x000fc40000000f00 */
[C---:B------:R-:W-:Y:S01]  /*6da0*/  ISETP.EQ.AND P4, PT, R2.reuse, -0x1c, PT ;  /* 0xffffffe40200780c */ /* 0x040fe20003f82270 */
[----:B------:R-:W-:Y:S01]  /*6db0*/  @P1 IMAD.MOV.U32 R12, RZ, RZ, 0x420d999a ;  /* 0x420d999aff0c1424 */ /* 0x000fe200078e00ff */
[----:B------:R-:W-:Y:S02]  /*6dc0*/  @P6 MOV R13, 0x3f01cac1 ;  /* 0x3f01cac1000d6802 */ /* 0x000fe40000000f00 */
[C---:B------:R-:W-:Y:S01]  /*6dd0*/  ISETP.EQ.AND P5, PT, R2.reuse, -0x18, PT ;  /* 0xffffffe80200780c */ /* 0x040fe20003fa2270 */
[----:B------:R-:W-:Y:S01]  /*6de0*/  @P2 IMAD.MOV.U32 R12, RZ, RZ, 0x41a80000 ;  /* 0x41a80000ff0c2424 */ /* 0x000fe200078e00ff */
[----:B------:R-:W-:Y:S01]  /*6df0*/  @P0 MOV R13, 0x3f2f9db2 ;  /* 0x3f2f9db2000d0802 */ /* 0x000fe20000000f00 */
[----:B------:R-:W-:Y:S01]  /*6e00*/  @P3 IMAD.MOV.U32 R12, RZ, RZ, 0x419e6666 ;  /* 0x419e6666ff0c3424 */ /* 0x000fe200078e00ff */
[----:B------:R-:W-:Y:S02]  /*6e10*/  ISETP.EQ.AND P6, PT, R2, -0x14, PT ;  /* 0xffffffec0200780c */ /* 0x000fe40003fc2270 */
[----:B------:R-:W-:-:S02]  /*6e20*/  @P1 MOV R13, 0x3fc53f7d ;  /* 0x3fc53f7d000d1802 */ /* 0x000fc40000000f00 */
[C---:B------:R-:W-:Y:S01]  /*6e30*/  ISETP.EQ.AND P0, PT, R2.reuse, -0x10, PT ;  /* 0xfffffff00200780c */ /* 0x040fe20003f02270 */
[----:B------:R-:W-:Y:S01]  /*6e40*/  @P4 IMAD.MOV.U32 R12, RZ, RZ, 0x4109999a ;  /* 0x4109999aff0c4424 */ /* 0x000fe200078e00ff */
[----:B------:R-:W-:Y:S02]  /*6e50*/  @P2 MOV R13, 0x3fdd2f1b ;  /* 0x3fdd2f1b000d2802 */ /* 0x000fe40000000f00 */
[C---:B------:R-:W-:Y:S01]  /*6e60*/  ISETP.EQ.AND P1, PT, R2.reuse, -0xc, PT ;  /* 0xfffffff40200780c */ /* 0x040fe20003f22270 */
[----:B------:R-:W-:Y:S01]  /*6e70*/  @P5 IMAD.MOV.U32 R12, RZ, RZ, 0x41500000 ;  /* 0x41500000ff0c5424 */ /* 0x000fe200078e00ff */
[----:B------:R-:W-:Y:S02]  /*6e80*/  @P3 MOV R13, 0x3ff51eb8 ;  /* 0x3ff51eb8000d3802 */ /* 0x000fe40000000f00 */
[C---:B------:R-:W-:Y:S01]  /*6e90*/  ISETP.EQ.AND P2, PT, R2.reuse, -0x8, PT ;  /* 0xfffffff80200780c */ /* 0x040fe20003f42270 */
[----:B------:R-:W-:Y:S01]  /*6ea0*/  @P6 IMAD.MOV.U32 R12, RZ, RZ, 0x410e6666 ;  /* 0x410e6666ff0c6424 */ /* 0x000fe200078e00ff */
[----:B------:R-:W-:-:S02]  /*6eb0*/  ISETP.EQ.AND P3, PT, R2, -0x4, PT ;  /* 0xfffffffc0200780c */ /* 0x000fc40003f62270 */
[----:B------:R-:W-:Y:S01]  /*6ec0*/  @P4 MOV R13, 0x41138106 ;  /* 0x41138106000d4802 */ /* 0x000fe20000000f00 */
[----:B------:R-:W-:Y:S01]  /*6ed0*/  @P0 IMAD.MOV.U32 R12, RZ, RZ, 0x40d00000 ;  /* 0x40d00000ff0c0424 */ /* 0x000fe200078e00ff */
[----:B------:R-:W-:Y:S02]  /*6ee0*/  @P5 MOV R13, 0x4126ed91 ;  /* 0x4126ed91000d5802 */ /* 0x000fe40000000f00 */
[C---:B------:R-:W-:Y:S01]  /*6ef0*/  ISETP.EQ.AND P4, PT, R2.reuse, RZ, PT ;  /* 0x000000ff0200720c */ /* 0x040fe20003f82270 */
[----:B------:R-:W-:Y:S01]  /*6f00*/  @P1 IMAD.MOV.U32 R12, RZ, RZ, 0x40accccd ;  /* 0x40accccdff0c1424 */ /* 0x000fe200078e00ff */
[----:B------:R-:W-:Y:S02]  /*6f10*/  @P6 MOV R13, 0x41470625 ;  /* 0x41470625000d6802 */ /* 0x000fe40000000f00 */
[C---:B------:R-:W-:Y:S01]  /*6f20*/  ISETP.EQ.AND P5, PT, R2.reuse, 0x4, PT ;  /* 0x000000040200780c */ /* 0x040fe20003fa2270 */
[----:B------:R-:W-:Y:S01]  /*6f30*/  @P2 IMAD.MOV.U32 R12, RZ, RZ, 0x40933333 ;  /* 0x40933333ff0c2424 */ /* 0x000fe200078e00ff */
[----:B------:R-:W-:Y:S01]  /*6f40*/  @P0 MOV R13, 0x418d20c5 ;  /* 0x418d20c5000d0802 */ /* 0x000fe20000000f00 */
[----:B------:R-:W-:Y:S01]  /*6f50*/  @P3 IMAD.MOV.U32 R12, RZ, RZ, 0x40d00000 ;  /* 0x40d00000ff0c3424 */ /* 0x000fe200078e00ff */
[----:B------:R-:W-:-:S02]  /*6f60*/  ISETP.EQ.AND P6, PT, R2, 0x8, PT ;  /* 0x000000080200780c */ /* 0x000fc40003fc2270 */
[----:B------:R-:W-:Y:S02]  /*6f70*/  @P1 MOV R13, 0x41a20e56 ;  /* 0x41a20e56000d1802 */ /* 0x000fe40000000f00 */
[C---:B------:R-:W-:Y:S01]  /*6f80*/  ISETP.EQ.AND P0, PT, R2.reuse, 0xc, PT ;  /* 0x0000000c0200780c */ /* 0x040fe20003f02270 */
[----:B------:R-:W-:Y:S01]  /*6f90*/  @P4 IMAD.MOV.U32 R12, RZ, RZ, R0 ;  /* 0x000000ffff0c4224 */ /* 0x000fe200078e0000 */
[----:B------:R-:W-:Y:S02]  /*6fa0*/  @P2 MOV R13, 0x41aad70a ;  /* 0x41aad70a000d2802 */ /* 0x000fe40000000f00 */
[C---:B------:R-:W-:Y:S01]  /*6fb0*/  ISETP.EQ.AND P1, PT, R2.reuse, 0x10, PT ;  /* 0x000000100200780c */ /* 0x040fe20003f22270 */
[----:B------:R-:W-:Y:S01]  /*6fc0*/  @P5 IMAD.MOV.U32 R12, RZ, RZ, 0x4039999a ;  /* 0x4039999aff0c5424 */ /* 0x000fe200078e00ff */
[----:B------:R-:W-:Y:S02]  /*6fd0*/  @P3 MOV R13, 0x41be8312 ;  /* 0x41be8312000d3802 */ /* 0x000fe40000000f00 */
[C---:B------:R-:W-:Y:S01]  /*6fe0*/  ISETP.EQ.AND P2, PT, R2.reuse, 0x14, PT ;  /* 0x000000140200780c */ /* 0x040fe20003f42270 */
[----:B------:R-:W-:Y:S01]  /*6ff0*/  @P6 IMAD.MOV.U32 R12, RZ, RZ, 0x404ccccd ;  /* 0x404ccccdff0c6424 */ /* 0x000fe200078e00ff */
[----:B------:R-:W-:-:S02]  /*7000*/  ISETP.EQ.AND P3, PT, R2, 0x18, PT ;  /* 0x000000180200780c */ /* 0x000fc40003f62270 */
[----:B------:R-:W-:Y:S01]  /*7010*/  @P4 MOV R13, R0 ;  /* 0x00000000000d4202 */ /* 0x000fe20000000f00 */
[----:B------:R-:W-:Y:S01]  /*7020*/  @P0 IMAD.MOV.U32 R12, RZ, RZ, 0x40000000 ;  /* 0x40000000ff0c0424 */ /* 0x000fe200078e00ff */
[----:B------:R-:W-:Y:S02]  /*7030*/  @P5 MOV R13, 0x41a00000 ;  /* 0x41a00000000d5802 */ /* 0x000fe40000000f00 */
[C---:B------:R-:W-:Y:S01]  /*7040*/  ISETP.EQ.AND P4, PT, R2.reuse, 0x1c, PT ;  /* 0x0000001c0200780c */ /* 0x040fe20003f82270 */
        /* <DEDUP_REMOVED lines=9> */
[----:B------:R-:W-:Y:S01]  /*70e0*/  @P4 IMAD.MOV.U32 R12, RZ, RZ, 0x41000000 ;  /* 0x41000000ff0c4424 */ /* 0x000fe200078e00ff */
[----:B------:R-:W-:Y:S02]  /*70f0*/  @P2 MOV R13, 0x414ccccd ;  /* 0x414ccccd000d2802 */ /* 0x000fe40000000f00 */
[C---:B------:R-:W-:Y:S01]  /*7100*/  ISETP.EQ.AND P1, PT, R2.reuse, 0x2c, PT ;  /* 0x0000002c0200780c */ /* 0x040fe20003f22270 */
[----:B------:R-:W-:Y:S01]  /*7110*/  @P5 IMAD.MOV.U32 R12, RZ, RZ, 0x40866666 ;  /* 0x40866666ff0c5424 */ /* 0x000fe200078e00ff */
[----:B------:R-:W-:Y:S02]  /*7120*/  @P3 MOV R13, 0x40c9999a ;  /* 0x40c9999a000d3802 */ /* 0x000fe40000000f00 */
[C---:B------:R-:W-:Y:S01]  /*7130*/  ISETP.EQ.AND P2, PT, R2.reuse, 0x30, PT ;  /* 0x000000300200780c */ /* 0x040fe20003f42270 */
[----:B------:R-:W-:Y:S01]  /*7140*/  @P6 IMAD.MOV.U32 R12, RZ, RZ, 0x404ccccd ;  /* 0x404ccccdff0c6424 */ /* 0x000fe200078e00ff */
[----:B------:R-:W-:-:S02]  /*7150*/  ISETP.EQ.AND P3, PT, R2, 0x34, PT ;  /* 0x000000340200780c */ /* 0x000fc40003f62270 */
[----:B------:R-:W-:Y:S01]  /*7160*/  @P4 MOV R13, 0x420d999a ;  /* 0x420d999a000d4802 */ /* 0x000fe20000000f00 */
        /* <DEDUP_REMOVED lines=21> */
[----:B------:R-:W-:Y:S01]  /*72c0*/  @P0 IMAD.MOV.U32 R12, RZ, RZ, R0 ;  /* 0x000000ffff0c0224 */ /* 0x000fe200078e0000 */
[----:B------:R-:W-:Y:S02]  /*72d0*/  @P5 MOV R13, 0x40933333 ;  /* 0x40933333000d5802 */ /* 0x000fe40000000f00 */
[C---:B------:R-:W-:Y:S01]  /*72e0*/  ISETP.EQ.AND P4, PT, R2.reuse, 0x54, PT ;  /* 0x000000540200780c */ /* 0x040fe20003f82270 */
[----:B------:R-:W-:Y:S01]  /*72f0*/  @P1 IMAD.MOV.U32 R12, RZ, RZ, 0x378637bd ;  /* 0x378637bdff0c1424 */ /* 0x000fe200078e00ff */
[----:B------:R-:W-:Y:S02]  /*7300*/  @P6 MOV R13, 0x40d00000 ;  /* 0x40d00000000d6802 */ /* 0x000fe40000000f00 */
[C---:B------:R-:W-:Y:S01]  /*7310*/  ISETP.EQ.AND P5, PT, R2.reuse, 0x58, PT ;  /* 0x000000580200780c */ /* 0x040fe20003fa2270 */
[----:B------:R-:W-:Y:S01]  /*7320*/  @P2 IMAD.MOV.U32 R12, RZ, RZ, 0x3af9096c ;  /* 0x3af9096cff0c2424 */ /* 0x000fe200078e00ff */
[----:B------:R-:W-:Y:S01]  /*7330*/  @P0 MOV R13, R0 ;  /* 0x00000000000d0202 */ /* 0x000fe20000000f00 */
        /* <DEDUP_REMOVED lines=24> */
[C---:B------:R-:W-:Y:S02]  /*74c0*/  ISETP.EQ.AND P0, PT, R2.reuse, 0x7c, PT ;  /* 0x0000007c0200780c */ /* 0x040fe40003f02270 */
[----:B------:R-:W-:Y:S02]  /*74d0*/  @P2 MOV R13, 0x404ccccd ;  /* 0x404ccccd000d2802 */ /* 0x000fe40000000f00 */
[C---:B------:R-:W-:Y:S02]  /*74e0*/  ISETP.EQ.AND P1, PT, R2.reuse, 0x80, PT ;  /* 0x000000800200780c */ /* 0x040fe40003f22270 */
[----:B------:R-:W-:Y:S02]  /*74f0*/  @P3 MOV R13, 0x402ccccd ;  /* 0x402ccccd000d3802 */ /* 0x000fe40000000f00 */
[----:B------:R-:W-:-:S02]  /*7500*/  ISETP.EQ.AND P2, PT, R2, 0x84, PT ;  /* 0x000000840200780c */ /* 0x000fc40003f42270 */
[C---:B------:R-:W-:Y:S02]  /*7510*/  ISETP.EQ.AND P3, PT, R2.reuse, 0x88, PT ;  /* 0x000000880200780c */ /* 0x040fe40003f62270 */
[----:B------:R-:W-:Y:S02]  /*7520*/  @P4 MOV R13, 0x40266666 ;  /* 0x40266666000d4802 */ /* 0x000fe40000000f00 */
[----:B------:R-:W-:Y:S02]  /*7530*/  @P5 MOV R13, 0x3ff33333 ;  /* 0x3ff33333000d5802 */ /* 0x000fe40000000f00 */
[----:B------:R-:W-:Y:S02]  /*7540*/  @P6 MOV R13, 0x3fcccccd ;  /* 0x3fcccccd000d6802 */ /* 0x000fe40000000f00 */
[----:B------:R-:W-:Y:S01]  /*7550*/  @P0 MOV R13, 0x3fb33333 ;  /* 0x3fb33333000d0802 */ /* 0x000fe20000000f00 */
[----:B------:R-:W-:Y:S01]  /*7560*/  @P1 IMAD.MOV.U32 R13, RZ, RZ, 0x3fa66666 ;  /* 0x3fa66666ff0d1424 */ /* 0x000fe200078e00ff */
[----:B------:R-:W-:Y:S01]  /*7570*/  @P4 MOV R12, 0x3af9096c ;  /* 0x3af9096c000c4802 */ /* 0x000fe20000000f00 */
[----:B------:R-:W-:Y:S01]  /*7580*/  @P5 IMAD.MOV.U32 R12, RZ, RZ, 0x3c83126f ;  /* 0x3c83126fff0c5424 */ /* 0x000fe200078e00ff */
[----:B------:R-:W-:Y:S01]  /*7590*/  @P2 MOV R13, 0x3fcccccd ;  /* 0x3fcccccd000d2802 */ /* 0x000fe20000000f00 */
[----:B------:R-:W-:Y:S01]  /*75a0*/  @P3 IMAD.MOV.U32 R13, RZ, RZ, R0 ;  /* 0x000000ffff0d3224 */ /* 0x000fe200078e0000 */
[----:B------:R-:W-:-:S02]  /*75b0*/  ISETP.EQ.AND P3, PT, R2, 0x8c, PT ;  /* 0x0000008c0200780c */ /* 0x000fc40003f62270 */
[C---:B------:R-:W-:Y:S02]  /*75c0*/  ISETP.EQ.AND P4, PT, R2.reuse, 0x90, PT ;  /* 0x000000900200780c */ /* 0x040fe40003f82270 */
[C---:B------:R-:W-:Y:S02]  /*75d0*/  ISETP.EQ.AND P5, PT, R2.reuse, 0x94, PT ;  /* 0x000000940200780c */ /* 0x040fe40003fa2270 */
[----:B------:R-:W-:Y:S01]  /*75e0*/  @P6 MOV R12, 0x3d1ba5e3 ;  /* 0x3d1ba5e3000c6802 */ /* 0x000fe20000000f00 */
[----:B------:R-:W-:Y:S01]  /*75f0*/  @P0 IMAD.MOV.U32 R12, RZ, RZ, 0x3ced9168 ;  /* 0x3ced9168ff0c0424 */ /* 0x000fe200078e00ff */
[C---:B------:R-:W-:Y:S01]  /*7600*/  ISETP.EQ.AND P6, PT, R2.reuse, 0x98, PT ;  /* 0x000000980200780c */ /* 0x040fe20003fc2270 */
[----:B------:R-:W-:Y:S01]  /*7610*/  @P1 IMAD.MOV.U32 R12, RZ, RZ, 0x3ce56042 ;  /* 0x3ce56042ff0c1424 */ /* 0x000fe200078e00ff */
[C---:B------:R-:W-:Y:S01]  /*7620*/  ISETP.EQ.AND P0, PT, R2.reuse, 0xc8, PT ;  /* 0x000000c80200780c */ /* 0x040fe20003f02270 */
[----:B------:R-:W-:Y:S02]  /*7630*/  @P2 IMAD.MOV.U32 R12, RZ, RZ, 0x3d1ba5e3 ;  /* 0x3d1ba5e3ff0c2424 */ /* 0x000fe400078e00ff */
[----:B------:R-:W-:Y:S01]  /*7640*/  @P3 IMAD.MOV.U32 R13, RZ, RZ, 0x378637bd ;  /* 0x378637bdff0d3424 */ /* 0x000fe200078e00ff */
[C---:B------:R-:W-:Y:S01]  /*7650*/  ISETP.EQ.AND P3, PT, R2.reuse, 0x9c, PT ;  /* 0x0000009c0200780c */ /* 0x040fe20003f62270 */
[----:B------:R-:W0:Y:S01]  /*7660*/  F2F.F64.F32 R16, R12 ;  /* 0x0000000c00107310 */ /* 0x000e220000201800 */
[----:B------:R-:W-:Y:S01]  /*7670*/  @P4 MOV R13, 0x3af9096c ;  /* 0x3af9096c000d4802 */ /* 0x000fe20000000f00 */
[----:B------:R-:W-:Y:S01]  /*7680*/  @P5 IMAD.MOV.U32 R13, RZ, RZ, 0x3ced9168 ;  /* 0x3ced9168ff0d5424 */ /* 0x000fe200078e00ff */
[----:B------:R-:W-:-:S02]  /*7690*/  ISETP.EQ.AND P4, PT, R2, 0xa0, PT ;  /* 0x000000a00200780c */ /* 0x000fc40003f82270 */
[C---:B------:R-:W-:Y:S02]  /*76a0*/  ISETP.EQ.AND P5, PT, R2.reuse, 0xa4, PT ;  /* 0x000000a40200780c */ /* 0x040fe40003fa2270 */
[----:B------:R-:W-:Y:S02]  /*76b0*/  @P6 MOV R13, 0x3c449ba6 ;  /* 0x3c449ba6000d6802 */ /* 0x000fe40000000f00 */
[----:B------:R-:W-:-:S03]  /*76c0*/  ISETP.EQ.AND P6, PT, R2, 0xa8, PT ;  /* 0x000000a80200780c */ /* 0x000fc60003fc2270 */
[----:B------:R-:W-:Y:S01]  /*76d0*/  @P3 IMAD.MOV.U32 R13, RZ, RZ, 0x3b09a027 ;  /* 0x3b09a027ff0d3424 */ /* 0x000fe200078e00ff */
[C---:B------:R-:W-:Y:S01]  /*76e0*/  ISETP.EQ.AND P3, PT, R2.reuse, 0xac, PT ;  /* 0x000000ac0200780c */ /* 0x040fe20003f62270 */
[----:B0-----:R-:W-:Y:S02]  /*76f0*/  DMUL R22, R16, 6 ;  /* 0x4018000010167828 */ /* 0x001fe40000000000 */
[----:B------:R-:W-:Y:S02]  /*7700*/  @P4 MOV R13, 0x3d178d50 ;  /* 0x3d178d50000d4802 */ /* 0x000fe40000000f00 */
[C---:B------:R-:W-:Y:S01]  /*7710*/  ISETP.EQ.AND P4, PT, R2.reuse, 0xb0, PT ;  /* 0x000000b00200780c */ /* 0x040fe20003f82270 */
[----:B------:R-:W-:Y:S01]  /*7720*/  @P5 IMAD.MOV.U32 R13, RZ, RZ, 0x383cbe62 ;  /* 0x383cbe62ff0d5424 */ /* 0x000fe200078e00ff */
[----:B------:R-:W-:Y:S02]  /*7730*/  ISETP.EQ.AND P5, PT, R2, 0xb4, PT ;  /* 0x000000b40200780c */ /* 0x000fe40003fa2270 */
[----:B------:R-:W-:-:S02]  /*7740*/  @P6 MOV R13, 0x38abf76a ;  /* 0x38abf76a000d6802 */ /* 0x000fc40000000f00 */
[C---:B------:R-:W-:Y:S02]  /*7750*/  ISETP.EQ.AND P6, PT, R2.reuse, 0xb8, PT ;  /* 0x000000b80200780c */ /* 0x040fe40003fc2270 */
[----:B------:R-:W-:Y:S01]  /*7760*/  @P3 IMAD.MOV.U32 R13, RZ, RZ, 0x377ba882 ;  /* 0x377ba882ff0d3424 */ /* 0x000fe200078e00ff */
[----:B------:R-:W-:-:S04]  /*7770*/  ISETP.EQ.AND P3, PT, R2, 0xbc, PT ;  /* 0x000000bc0200780c */ /* 0x000fc80003f62270 */
[----:B------:R-:W-:Y:S02]  /*7780*/  @P4 MOV R13, 0x3c75c28f ;  /* 0x3c75c28f000d4802 */ /* 0x000fe40000000f00 */
[C---:B------:R-:W-:Y:S01]  /*7790*/  ISETP.EQ.AND P4, PT, R2.reuse, 0xc0, PT ;  /* 0x000000c00200780c */ /* 0x040fe20003f82270 */
[----:B------:R-:W-:Y:S01]  /*77a0*/  @P5 IMAD.MOV.U32 R13, RZ, RZ, 0x3af9096c ;  /* 0x3af9096cff0d5424 */ /* 0x000fe200078e00ff */
[----:B------:R-:W-:Y:S02]  /*77b0*/  ISETP.EQ.AND P5, PT, R2, 0xc4, PT ;  /* 0x000000c40200780c */ /* 0x000fe40003fa2270 */
[----:B------:R-:W-:-:S03]  /*77c0*/  @P6 MOV R13, 0x3c83126f ;  /* 0x3c83126f000d6802 */ /* 0x000fc60000000f00 */
[----:B------:R-:W-:-:S06]  /*77d0*/  @P3 MOV R13, 0x3d1ba5e3 ;  /* 0x3d1ba5e3000d3802 */ /* 0x000fcc0000000f00 */
[----:B------:R-:W-:Y:S02]  /*77e0*/  @P4 MOV R13, 0x3ced9168 ;  /* 0x3ced9168000d4802 */ /* 0x000fe40000000f00 */
[----:B------:R-:W-:Y:S01]  /*77f0*/  @P5 MOV R13, 0x3ce56042 ;  /* 0x3ce56042000d5802 */ /* 0x000fe20000000f00 */
[----:B------:R-:W-:-:S04]  /*7800*/  @P0 IMAD.MOV.U32 R13, RZ, RZ, 0x3d1ba5e3 ;  /* 0x3d1ba5e3ff0d0424 */ /* 0x000fc800078e00ff */
[----:B------:R-:W4:Y:S02]  /*7810*/  F2F.F64.F32 R2, R13 ;  /* 0x0000000d00027310 */ /* 0x000f240000201800 */
[C-C-:B----4-:R-:W-:Y:S02]  /*7820*/  DADD R14, R2.reuse, -R22.reuse ;  /* 0x00000000020e7229 */ /* 0x150fe40000000816 */
[----:B------:R-:W-:-:S06]  /*7830*/  DADD R18, R2, R22 ;  /* 0x0000000002127229 */ /* 0x000fcc0000000016 */
[----:B------:R-:W-:Y:S02]  /*7840*/  DSETP.MAX.AND P0, P1, R14, 1, PT ;  /* 0x3ff000000e00742a */ /* 0x000fe4000390f000 */
[----:B------:R-:W-:Y:S01]  /*7850*/  DSETP.MIN.AND P2, P3, R18, 50, PT ;  /* 0x404900001200742a */ /* 0x000fe20003b40000 */
[----:B------:R-:W-:-:S05]  /*7860*/  IMAD.MOV.U32 R2, RZ, RZ, R15 ;  /* 0x000000ffff027224 */ /* 0x000fca00078e000f */
[----:B------:R-:W-:Y:S02]  /*7870*/  FSEL R3, R2, 1.875, P0 ;  /* 0x3ff0000002037808 */ /* 0x000fe40000000000 */
[----:B------:R-:W-:Y:S02]  /*7880*/  SEL R2, R14, RZ, P0 ;  /* 0x000000ff0e027207 */ /* 0x000fe40000000000 */
[----:B------:R-:W-:Y:S02]  /*7890*/  MOV R14, R18 ;  /* 0x00000012000e7202 */ /* 0x000fe40000000f00 */
[----:B------:R-:W-:Y:S02]  /*78a0*/  FSEL R15, R19, 3.140625, P2 ;  /* 0x40490000130f7808 */ /* 0x000fe40001000000 */
[----:B------:R-:W-:Y:S02]  /*78b0*/  SEL R14, R14, RZ, P2 ;  /* 0x000000ff0e0e7207 */ /* 0x000fe40001000000 */
[----:B------:R-:W-:-:S02]  /*78c0*/  @P1 LOP3.LUT R3, R4, 0x3ff00000, RZ, 0xfc, !PT ;  /* 0x3ff0000004031812 */ /* 0x000fc400078efcff */
[----:B------:R-:W-:Y:S02]  /*78d0*/  @P3 LOP3.LUT R15, R4, 0x40490000, RZ, 0xfc, !PT ;  /* 0x40490000040f3812 */ /* 0x000fe400078efcff */
[----:B------:R-:W-:Y:S08]  /*78e0*/  F2F.F32.F64 R36, R2 ;  /* 0x0000000200247310 */ /* 0x000ff00000301000 */
[----:B------:R-:W0:Y:S02]  /*78f0*/  F2F.F32.F64 R14, R14 ;  /* 0x0000000e000e7310 */ /* 0x000e240000301000 */
[----:B0-----:R-:W-:-:S13]  /*7900*/  FSETP.GTU.AND P0, PT, R36, R14, PT ;  /* 0x0000000e2400720b */ /* 0x001fda0003f0c000 */
[----:B------:R-:W-:Y:S05]  /*7910*/  @P0 BRA `(.L_x_75) ;  /* 0x0000007400980947 */ /* 0x000fea0003800000 */
[----:B------:R-:W-:Y:S01]  /*7920*/  UMOV UR4, 0x67eacae5 ;  /* 0x67eacae500047882 */ /* 0x000fe20000000000 */
[----:B------:R-:W-:Y:S01]  /*7930*/  UMOV UR5, 0x401921fb ;  /* 0x401921fb00057882 */ /* 0x000fe20000000000 */
[----:B------:R-:W-:Y:S01]  /*7940*/  MOV R20, 0x0 ;  /* 0x0000000000147802 */ /* 0x000fe20000000f00 */
[C---:B------:R-:W-:Y:S01]  /*7950*/  DMUL R2, R16.reuse, UR4 ;  /* 0x0000000410027c28 */ /* 0x040fe20008000000 */
[----:B------:R-:W-:Y:S01]  /*7960*/  IMAD.MOV.U32 R21, RZ, RZ, 0x3fd80000 ;  /* 0x3fd80000ff157424 */ /* 0x000fe200078e00ff */
[----:B------:R-:W-:Y:S06]  /*7970*/  BSSY.RECONVERGENT B1, `(.L_x_76) ;  /* 0x0000014000017945 */ /* 0x000fec0003800200 */
[----:B------:R-:W-:-:S06]  /*7980*/  DMUL R16, R16, R2 ;  /* 0x0000000210107228 */ /* 0x000fcc0000000000 */
[----:B------:R-:W0:Y:S04]  /*7990*/  MUFU.RSQ64H R19, R17 ;  /* 0x0000001100137308 */ /* 0x000e280000001c00 */
[----:B------:R-:W-:-:S05]  /*79a0*/  VIADD R18, R17, 0xfcb00000 ;  /* 0xfcb0000011127836 */ /* 0x000fca0000000000 */
[----:B------:R-:W-:Y:S01]  /*79b0*/  ISETP.GE.U32.AND P0, PT, R18, 0x7ca00000, PT ;  /* 0x7ca000001200780c */ /* 0x000fe20003f06070 */
[----:B0-----:R-:W-:-:S08]  /*79c0*/  DMUL R2, R18, R18 ;  /* 0x0000001212027228 */ /* 0x001fd00000000000 */
[----:B------:R-:W-:-:S08]  /*79d0*/  DFMA R2, R16, -R2, 1 ;  /* 0x3ff000001002742b */ /* 0x000fd00000000802 */
[----:B------:R-:W-:Y:S02]  /*79e0*/  DFMA R20, R2, R20, 0.5 ;  /* 0x3fe000000214742b */ /* 0x000fe40000000014 */
[----:B------:R-:W-:-:S08]  /*79f0*/  DMUL R2, R18, R2 ;  /* 0x0000000212027228 */ /* 0x000fd00000000000 */
[----:B-1----:R-:W-:-:S08]  /*7a00*/  DFMA R32, R20, R2, R18 ;  /* 0x000000021420722b */ /* 0x002fd00000000012 */
[----:B------:R-:W-:Y:S02]  /*7a10*/  DMUL R34, R16, R32 ;  /* 0x0000002010227228 */ /* 0x000fe40000000000 */
[----:B------:R-:W-:Y:S01]  /*7a20*/  IADD3 R21, PT, PT, R33, -0x100000, RZ ;  /* 0xfff0000021157810 */ /* 0x000fe20007ffe0ff */
[----:B------:R-:W-:-:S05]  /*7a30*/  IMAD.MOV.U32 R20, RZ, RZ, R32 ;  /* 0x000000ffff147224 */ /* 0x000fca00078e0020 */
[----:B--2---:R-:W-:-:S08]  /*7a40*/  DFMA R38, R34, -R34, R16 ;  /* 0x800000222226722b */ /* 0x004fd00000000010 */
[----:B------:R-:W-:Y:S01]  /*7a50*/  DFMA R2, R38, R20, R34 ;  /* 0x000000142602722b */ /* 0x000fe20000000022 */
[----:B------:R-:W-:Y:S10]  /*7a60*/  @!P0 BRA `(.L_x_77) ;  /* 0x0000000000108947 */ /* 0x000ff40003800000 */
[----:B------:R-:W-:-:S07]  /*7a70*/  MOV R2, 0x7a90 ;  /* 0x00007a9000027802 */ /* 0x000fce0000000f00 */
[----:B------:R-:W-:Y:S05]  /*7a80*/  CALL.REL.NOINC `($__internal_2_$__cuda_sm20_dsqrt_rn_f64_mediumpath_v1) ;  /* 0x0000008800e87944 */ /* 0x000fea0003c00000 */
[----:B------:R-:W-:Y:S01]  /*7a90*/  MOV R2, R16 ;  /* 0x0000001000027202 */ /* 0x000fe20000000f00 */
[----:B------:R-:W-:-:S07]  /*7aa0*/  IMAD.MOV.U32 R3, RZ, RZ, R17 ;  /* 0x000000ffff037224 */ /* 0x000fce00078e0011 */
.L_x_77:
[----:B------:R-:W-:Y:S05]  /*7ab0*/  BSYNC.RECONVERGENT B1 ;  /* 0x0000000000017941 */ /* 0x000fea0003800200 */
.L_x_76:
[----:B------:R-:W0:Y:S01]  /*7ac0*/  MUFU.RCP64H R17, R3 ;  /* 0x0000000300117308 */ /* 0x000e220000001800 */
[----:B------:R-:W-:Y:S01]  /*7ad0*/  IADD3 R16, PT, PT, R3, 0x300402, RZ ;  /* 0x0030040203107810 */ /* 0x000fe20007ffe0ff */
[----:B------:R-:W-:Y:S03]  /*7ae0*/  BSSY.RECONVERGENT B1, `(.L_x_78) ;  /* 0x000000f000017945 */ /* 0x000fe60003800200 */
[----:B------:R-:W-:Y:S02]  /*7af0*/  FSETP.GEU.AND P0, PT, |R16|, 5.8789094863358348022e-39, PT ;  /* 0x004004021000780b */ /* 0x000fe40003f0e200 */
[----:B0-----:R-:W-:-:S08]  /*7b00*/  DFMA R18, R16, -R2, 1 ;  /* 0x3ff000001012742b */ /* 0x001fd00000000802 */
[----:B------:R-:W-:-:S08]  /*7b10*/  DFMA R18, R18, R18, R18 ;  /* 0x000000121212722b */ /* 0x000fd00000000012 */
[----:B------:R-:W-:-:S08]  /*7b20*/  DFMA R18, R16, R18, R16 ;  /* 0x000000121012722b */ /* 0x000fd00000000010 */
[----:B------:R-:W-:-:S08]  /*7b30*/  DFMA R20, R18, -R2, 1 ;  /* 0x3ff000001214742b */ /* 0x000fd00000000802 */
[----:B------:R-:W-:Y:S01]  /*7b40*/  DFMA R18, R18, R20, R18 ;  /* 0x000000141212722b */ /* 0x000fe20000000012 */
[----:B------:R-:W-:Y:S10]  /*7b50*/  @P0 BRA `(.L_x_79) ;  /* 0x00000000001c0947 */ /* 0x000ff40003800000 */
[----:B------:R-:W-:Y:S01]  /*7b60*/  LOP3.LUT R6, R3, 0x7fffffff, RZ, 0xc0, !PT ;  /* 0x7fffffff03067812 */ /* 0x000fe200078ec0ff */
[----:B------:R-:W-:Y:S01]  /*7b70*/  IMAD.MOV.U32 R16, RZ, RZ, R2 ;  /* 0x000000ffff107224 */ /* 0x000fe200078e0002 */
[----:B------:R-:W-:Y:S02]  /*7b80*/  MOV R4, 0x7bb0 ;  /* 0x00007bb000047802 */ /* 0x000fe40000000f00 */
[----:B------:R-:W-:-:S07]  /*7b90*/  IADD3 R6, PT, PT, R6, -0x100000, RZ ;  /* 0xfff0000006067810 */ /* 0x000fce0007ffe0ff */
[----:B------:R-:W-:Y:S05]  /*7ba0*/  CALL.REL.NOINC `($__internal_0_$__cuda_sm20_dblrcp_rn_slowpath_v3) ;  /* 0x0000008000587944 */ /* 0x000fea0003c00000 */
[----:B------:R-:W-:Y:S01]  /*7bb0*/  IMAD.MOV.U32 R18, RZ, RZ, R6 ;  /* 0x000000ffff127224 */ /* 0x000fe200078e0006 */
[----:B------:R-:W-:-:S07]  /*7bc0*/  MOV R19, R3 ;  /* 0x0000000300137202 */ /* 0x000fce0000000f00 */
.L_x_79:
[----:B------:R-:W-:Y:S05]  /*7bd0*/  BSYNC.RECONVERGENT B1 ;  /* 0x0000000000017941 */ /* 0x000fea0003800200 */
.L_x_78:
[----:B------:R-:W-:-:S07]  /*7be0*/  CS2R R40, SRZ ;  /* 0x0000000000287805 */ /* 0x000fce000001ff00 */
.L_x_185:
[----:B------:R-:W-:Y:S01]  /*7bf0*/  FADD R4, -R13, R36 ;  /* 0x000000240d047221 */ /* 0x000fe20000000100 */
[----:B------:R-:W-:Y:S01]  /*7c00*/  BSSY.RECONVERGENT B4, `(.L_x_80) ;  /* 0x0000099000047945 */ /* 0x000fe20003800200 */
[----:B------:R-:W-:Y:S02]  /*7c10*/  CS2R R44, SRZ ;  /* 0x00000000002c7805 */ /* 0x000fe4000001ff00 */
[----:B------:R-:W0:Y:S02]  /*7c20*/  F2F.F64.F32 R2, |R4| ;  /* 0x4000000400027310 */ /* 0x000e240000201800 */
[----:B0-----:R-:W-:-:S14]  /*7c30*/  DSETP.GT.AND P0, PT, R22, R2, PT ;  /* 0x000000021600722a */ /* 0x001fdc0003f04000 */
[----:B------:R-:W-:Y:S05]  /*7c40*/  @!P0 BRA `(.L_x_81) ;  /* 0x0000000800508947 */ /* 0x000fea0003800000 */
[----:B------:R-:W0:Y:S01]  /*7c50*/  MUFU.RCP R3, R12 ;  /* 0x0000000c00037308 */ /* 0x000e220000001000 */
[----:B------:R-:W-:Y:S07]  /*7c60*/  BSSY.RECONVERGENT B5, `(.L_x_82) ;  /* 0x000000b000057945 */ /* 0x000fee0003800200 */
[----:B------:R-:W1:Y:S01]  /*7c70*/  FCHK P0, R4, R12 ;  /* 0x0000000c04007302 */ /* 0x000e620000000000 */
[----:B0-----:R-:W-:-:S04]  /*7c80*/  FFMA R2, -R12, R3, 1 ;  /* 0x3f8000000c027423 */ /* 0x001fc80000000103 */
[----:B------:R-:W-:-:S04]  /*7c90*/  FFMA R3, R3, R2, R3 ;  /* 0x0000000203037223 */ /* 0x000fc80000000003 */
[----:B------:R-:W-:-:S04]  /*7ca0*/  FFMA R2, R4, R3, RZ ;  /* 0x0000000304027223 */ /* 0x000fc800000000ff */
[----:B------:R-:W-:-:S04]  /*7cb0*/  FFMA R6, -R12, R2, R4 ;  /* 0x000000020c067223 */ /* 0x000fc80000000104 */
[----:B------:R-:W-:Y:S01]  /*7cc0*/  FFMA R3, R3, R6, R2 ;  /* 0x0000000603037223 */ /* 0x000fe20000000002 */
[----:B-1----:R-:W-:Y:S06]  /*7cd0*/  @!P0 BRA `(.L_x_83) ;  /* 0x00000000000c8947 */ /* 0x002fec0003800000 */
[----:B------:R-:W-:Y:S01]  /*7ce0*/  IMAD.MOV.U32 R3, RZ, RZ, R12 ;  /* 0x000000ffff037224 */ /* 0x000fe200078e000c */
[----:B------:R-:W-:-:S07]  /*7cf0*/  MOV R6, 0x7d10 ;  /* 0x00007d1000067802 */ /* 0x000fce0000000f00 */
[----:B------:R-:W-:Y:S05]  /*7d00*/  CALL.REL.NOINC `($__internal_4_$__cuda_sm3x_div_rn_noftz_f32_slowpath) ;  /* 0x0000008c00507944 */ /* 0x000fea0003c00000 */
.L_x_83:
[----:B------:R-:W-:Y:S05]  /*7d10*/  BSYNC.RECONVERGENT B5 ;  /* 0x0000000000057941 */ /* 0x000fea0003800200 */
.L_x_82:
[----:B------:R-:W-:Y:S01]  /*7d20*/  FSETP.NEU.AND P0, PT, R3, 1, PT ;  /* 0x3f8000000300780b */ /* 0x000fe20003f0d000 */
[----:B------:R-:W-:Y:S01]  /*7d30*/  BSSY.RECONVERGENT B1, `(.L_x_84) ;  /* 0x0000044000017945 */ /* 0x000fe20003800200 */
[----:B------:R-:W-:-:S11]  /*7d40*/  MOV R4, 0x3f800000 ;  /* 0x3f80000000047802 */ /* 0x000fd60000000f00 */
[----:B------:R-:W-:Y:S05]  /*7d50*/  @!P0 BRA `(.L_x_85) ;  /* 0x0000000400048947 */ /* 0x000fea0003800000 */
[----:B------:R-:W-:-:S13]  /*7d60*/  FSETP.NAN.AND P0, PT, |R3|, |R3|, PT ;  /* 0x400000030300720b */ /* 0x000fda0003f08200 */
[----:B------:R-:W-:Y:S01]  /*7d70*/  @P0 FADD R4, R3, 2 ;  /* 0x4000000003040421 */ /* 0x000fe20000000000 */
[----:B------:R-:W-:Y:S06]  /*7d80*/  @P0 BRA `(.L_x_85) ;  /* 0x0000000000f80947 */ /* 0x000fec0003800000 */
[C---:B------:R-:W-:Y:S01]  /*7d90*/  FMUL R2, |R3|.reuse, 16777216 ;  /* 0x4b80000003027820 */ /* 0x040fe20000400200 */
[----:B------:R-:W-:Y:S01]  /*7da0*/  FSETP.GEU.AND P0, PT, |R3|, 1.175494350822287508e-38, PT ;  /* 0x008000000300780b */ /* 0x000fe20003f0e200 */
[----:B------:R-:W-:-:S03]  /*7db0*/  IMAD.MOV.U32 R20, RZ, RZ, 0x3a2c32e4 ;  /* 0x3a2c32e4ff147424 */ /* 0x000fc600078e00ff */
[----:B------:R-:W-:-:S05]  /*7dc0*/  FSEL R2, R2, |R3|, !P0 ;  /* 0x4000000302027208 */ /* 0x000fca0004000000 */
[----:B------:R-:W-:-:S05]  /*7dd0*/  VIADD R4, R2, 0xc0cafb0d ;  /* 0xc0cafb0d02047836 */ /* 0x000fca0000000000 */
[----:B------:R-:W-:-:S04]  /*7de0*/  LOP3.LUT R15, R4, 0xff800000, RZ, 0xc0, !PT ;  /* 0xff800000040f7812 */ /* 0x000fc800078ec0ff */
[-C--:B------:R-:W-:Y:S02]  /*7df0*/  IADD3 R2, PT, PT, R2, -R15.reuse, RZ ;  /* 0x8000000f02027210 */ /* 0x080fe40007ffe0ff */
[----:B------:R-:W-:-:S03]  /*7e00*/  I2FP.F32.S32 R15, R15 ;  /* 0x0000000f000f7245 */ /* 0x000fc60000201400 */
[C---:B------:R-:W-:Y:S01]  /*7e10*/  FADD R6, R2.reuse, 1 ;  /* 0x3f80000002067421 */ /* 0x040fe20000000000 */
[----:B------:R-:W-:Y:S01]  /*7e20*/  FADD R4, R2, -1 ;  /* 0xbf80000002047421 */ /* 0x000fe20000000000 */
[----:B------:R-:W-:Y:S02]  /*7e30*/  FSEL R2, RZ, -24, P0 ;  /* 0xc1c00000ff027808 */ /* 0x000fe40000000000 */
[----:B------:R-:W-:Y:S01]  /*7e40*/  FSETP.NEU.AND P0, PT, |R3|, +INF , PT ;  /* 0x7f8000000300780b */ /* 0x000fe20003f0d200 */
[----:B------:R-:W-:Y:S01]  /*7e50*/  FADD R17, R4, R4 ;  /* 0x0000000404117221 */ /* 0x000fe20000000000 */
[----:B------:R-:W0:Y:S01]  /*7e60*/  MUFU.RCP R6, R6 ;  /* 0x0000000600067308 */ /* 0x000e220000001000 */
[----:B------:R-:W-:Y:S01]  /*7e70*/  FFMA R2, R15, 1.1920928955078125e-07, R2 ;  /* 0x340000000f027823 */ /* 0x000fe20000000002 */
[----:B------:R-:W-:-:S13]  /*7e80*/  FSETP.NEU.AND P0, PT, R3, RZ, P0 ;  /* 0x000000ff0300720b */ /* 0x000fda000070d000 */
[----:B------:R-:W-:Y:S01]  /*7e90*/  @!P0 FADD R3, R3, R3 ;  /* 0x0000000303038221 */ /* 0x000fe20000000000 */
        /* <DEDUP_REMOVED lines=18> */
[----:B------:R-:W-:-:S03]  /*7fc0*/  HFMA2 R17, -RZ, RZ, 0.64013671875, -15.109375 ;  /* 0x391fcb8eff117431 */ /* 0x000fc600000001ff */
        /* <DEDUP_REMOVED lines=16> */
[----:B------:R-:W0:Y:S02]  /*80d0*/  F2I.NTZ R17, R15 ;  /* 0x0000000f00117305 */ /* 0x000e240000203100 */
[----:B------:R-:W-:-:S04]  /*80e0*/  FFMA R21, R2, R21, 0.055503588169813156128 ;  /* 0x3d6357bb02157423 */ /* 0x000fc80000000015 */
[----:B------:R-:W-:-:S04]  /*80f0*/  FFMA R21, R2, R21, 0.24022644758224487305 ;  /* 0x3e75fdec02157423 */ /* 0x000fc80000000015 */
[----:B------:R-:W-:-:S04]  /*8100*/  FFMA R21, R2, R21, 0.69314718246459960938 ;  /* 0x3f31721802157423 */ /* 0x000fc80000000015 */
[----:B------:R-:W-:Y:S01]  /*8110*/  FFMA R21, R2, R21, 1 ;  /* 0x3f80000002157423 */ /* 0x000fe20000000015 */
[----:B0-----:R-:W-:Y:S02]  /*8120*/  LEA R17, R17, -R4, 0x17 ;  /* 0x8000000411117211 */ /* 0x001fe400078eb8ff */
[----:B------:R-:W-:Y:S01]  /*8130*/  FSEL R4, RZ, +INF , !P1 ;  /* 0x7f800000ff047808 */ /* 0x000fe20004800000 */
[----:B------:R-:W-:-:S04]  /*8140*/  FMUL R6, R6, R21 ;  /* 0x0000001506067220 */ /* 0x000fc80000400000 */
[----:B------:R-:W-:Y:S01]  /*8150*/  @!P2 FMUL R4, R17, R6 ;  /* 0x000000061104a220 */ /* 0x000fe20000400000 */
[----:B------:R-:W-:-:S07]  /*8160*/  @!P0 LOP3.LUT R4, R3, 0x7fffffff, RZ, 0xc0, !PT ;  /* 0x7fffffff03048812 */ /* 0x000fce00078ec0ff */
.L_x_85:
[----:B------:R-:W-:Y:S05]  /*8170*/  BSYNC.RECONVERGENT B1 ;  /* 0x0000000000017941 */ /* 0x000fea0003800200 */
.L_x_84:
[----:B------:R-:W0:Y:S01]  /*8180*/  F2F.F64.F32 R2, R4 ;  /* 0x0000000400027310 */ /* 0x000e220000201800 */
[----:B------:R-:W-:Y:S01]  /*8190*/  IMAD.MOV.U32 R16, RZ, RZ, 0x652b82fe ;  /* 0x652b82feff107424 */ /* 0x000fe200078e00ff */
[----:B------:R-:W-:Y:S01]  /*81a0*/  MOV R17, 0x3ff71547 ;  /* 0x3ff7154700117802 */ /* 0x000fe20000000f00 */
[----:B------:R-:W-:Y:S01]  /*81b0*/  UMOV UR4, 0xfefa39ef ;  /* 0xfefa39ef00047882 */ /* 0x000fe20000000000 */
[----:B------:R-:W-:Y:S01]  /*81c0*/  UMOV UR5, 0x3fe62e42 ;  /* 0x3fe62e4200057882 */ /* 0x000fe20000000000 */
[----:B------:R-:W-:Y:S01]  /*81d0*/  BSSY.RECONVERGENT B1, `(.L_x_86) ;  /* 0x0000038000017945 */ /* 0x000fe20003800200 */
        /* <DEDUP_REMOVED lines=55> */
.L_x_87:
[----:B------:R-:W-:Y:S05]  /*8550*/  BSYNC.RECONVERGENT B1 ;  /* 0x0000000000017941 */ /* 0x000fea0003800200 */
.L_x_86:
[----:B------:R-:W-:-:S10]  /*8560*/  DMUL R20, R20, R18 ;  /* 0x0000001214147228 */ /* 0x000fd40000000000 */
[----:B------:R-:W0:Y:S08]  /*8570*/  F2F.F32.F64 R20, R20 ;  /* 0x0000001400147310 */ /* 0x000e300000301000 */
[----:B0-----:R0:W1:Y:S02]  /*8580*/  F2F.F64.F32 R44, R20 ;  /* 0x00000014002c7310 */ /* 0x0010640000201800 */
.L_x_81:
[----:B------:R-:W-:Y:S05]  /*8590*/  BSYNC.RECONVERGENT B4 ;  /* 0x0000000000047941 */ /* 0x000fea0003800200 */
.L_x_80:
[----:B------:R-:W2:Y:S01]  /*85a0*/  F2F.F64.F32 R34, R36 ;  /* 0x0000002400227310 */ /* 0x000ea20000201800 */
[----:B------:R-:W-:Y:S01]  /*85b0*/  UMOV UR4, 0xa3d70a4 ;  /* 0x0a3d70a400047882 */ /* 0x000fe20000000000 */
[----:B------:R-:W-:Y:S01]  /*85c0*/  UMOV UR5, 0x3ff4a3d7 ;  /* 0x3ff4a3d700057882 */ /* 0x000fe20000000000 */
[----:B------:R-:W-:Y:S01]  /*85d0*/  FSET.BF.GT.AND R4, R36, 5, PT ;  /* 0x40a000002404780a */ /* 0x000fe20003804000 */
[----:B------:R-:W-:Y:S04]  /*85e0*/  BSSY.RECONVERGENT B4, `(.L_x_88) ;  /* 0x0000017000047945 */ /* 0x000fe80003800200 */
[----:B------:R-:W3:Y:S01]  /*85f0*/  F2F.F64.F32 R16, R4 ;  /* 0x0000000400107310 */ /* 0x000ee20000201800 */
[----:B--2---:R-:W-:-:S07]  /*8600*/  DADD R2, R34, UR4 ;  /* 0x0000000422027e29 */ /* 0x004fce0008000000 */
[----:B------:R-:W2:Y:S01]  /*8610*/  MUFU.RCP R6, R11 ;  /* 0x0000000b00067308 */ /* 0x000ea20000001000 */
[----:B------:R-:W-:Y:S01]  /*8620*/  UMOV UR4, 0x4e8db8f2 ;  /* 0x4e8db8f200047882 */ /* 0x000fe20000000000 */
[----:B------:R-:W-:Y:S02]  /*8630*/  UMOV UR5, 0x3fb45f2d ;  /* 0x3fb45f2d00057882 */ /* 0x000fe40000000000 */
[----:B---3--:R-:W-:Y:S01]  /*8640*/  DMUL R16, R16, UR4 ;  /* 0x0000000410107c28 */ /* 0x008fe20008000000 */
[----:B------:R-:W-:-:S03]  /*8650*/  UMOV UR4, 0x51eb851f ;  /* 0x51eb851f00047882 */ /* 0x000fc60000000000 */
[----:B------:R-:W3:Y:S01]  /*8660*/  F2F.F32.F64 R2, R2 ;  /* 0x0000000200027310 */ /* 0x000ee20000301000 */
[----:B------:R-:W-:-:S03]  /*8670*/  UMOV UR5, 0x402d1eb8 ;  /* 0x402d1eb800057882 */ /* 0x000fc60000000000 */
[----:B------:R-:W-:Y:S01]  /*8680*/  DMUL R16, R16, UR4 ;  /* 0x0000000410107c28 */ /* 0x000fe20008000000 */
[----:B--2---:R-:W-:-:S04]  /*8690*/  FFMA R15, R6, -R11, 1 ;  /* 0x3f800000060f7423 */ /* 0x004fc8000000080b */
[----:B------:R-:W-:-:S03]  /*86a0*/  FFMA R15, R6, R15, R6 ;  /* 0x0000000f060f7223 */ /* 0x000fc60000000006 */
[----:B-1----:R-:W-:Y:S01]  /*86b0*/  DMUL R44, R16, R44 ;  /* 0x0000002c102c7228 */ /* 0x002fe20000000000 */
[----:B---3--:R-:W1:Y:S01]  /*86c0*/  FCHK P0, R2, R11 ;  /* 0x0000000b02007302 */ /* 0x008e620000000000 */
[----:B------:R-:W-:-:S04]  /*86d0*/  FFMA R4, R2, R15, RZ ;  /* 0x0000000f02047223 */ /* 0x000fc800000000ff */
[----:B------:R-:W-:-:S04]  /*86e0*/  FFMA R6, R4, -R11, R2 ;  /* 0x8000000b04067223 */ /* 0x000fc80000000002 */
[----:B------:R-:W-:Y:S01]  /*86f0*/  FFMA R3, R15, R6, R4 ;  /* 0x000000060f037223 */ /* 0x000fe20000000004 */
[----:B-1----:R-:W-:Y:S06]  /*8700*/  @!P0 BRA `(.L_x_89) ;  /* 0x0000000000108947 */ /* 0x002fec0003800000 */
[----:B------:R-:W-:Y:S01]  /*8710*/  IMAD.MOV.U32 R4, RZ, RZ, R2 ;  /* 0x000000ffff047224 */ /* 0x000fe200078e0002 */
[----:B------:R-:W-:Y:S02]  /*8720*/  MOV R3, R11 ;  /* 0x0000000b00037202 */ /* 0x000fe40000000f00 */
[----:B------:R-:W-:-:S07]  /*8730*/  MOV R6, 0x8750 ;  /* 0x0000875000067802 */ /* 0x000fce0000000f00 */
[----:B0-----:R-:W-:Y:S05]  /*8740*/  CALL.REL.NOINC `($__internal_4_$__cuda_sm3x_div_rn_noftz_f32_slowpath) ;  /* 0x0000008000c07944 */ /* 0x001fea0003c00000 */
.L_x_89:
[----:B------:R-:W-:Y:S05]  /*8750*/  BSYNC.RECONVERGENT B4 ;  /* 0x0000000000047941 */ /* 0x000fea0003800200 */
.L_x_88:
[----:B------:R-:W1:Y:S01]  /*8760*/  F2F.F64.F32 R16, R3 ;  /* 0x0000000300107310 */ /* 0x000e620000201800 */
[----:B------:R-:W-:Y:S01]  /*8770*/  IMAD.MOV.U32 R6, RZ, RZ, 0x80000 ;  /* 0x00080000ff067424 */ /* 0x000fe200078e00ff */
[----:B------:R-:W-:Y:S01]  /*8780*/  BSSY.RECONVERGENT B1, `(.L_x_90) ;  /* 0x0000025000017945 */ /* 0x000fe20003800200 */
[----:B-1----:R-:W-:Y:S01]  /*8790*/  DSETP.MIN.AND P0, P1, R16, 15, PT ;  /* 0x402e00001000742a */ /* 0x002fe20003900000 */
[----:B------:R-:W-:-:S05]  /*87a0*/  MOV R4, R17 ;  /* 0x0000001100047202 */ /* 0x000fca0000000f00 */
[----:B------:R-:W-:Y:S01]  /*87b0*/  FSEL R15, R4, 2.71875, P0 ;  /* 0x402e0000040f7808 */ /* 0x000fe20000000000 */
[----:B------:R-:W-:Y:S01]  /*87c0*/  IMAD.MOV.U32 R4, RZ, RZ, 0x437c0000 ;  /* 0x437c0000ff047424 */ /* 0x000fe200078e00ff */
[----:B------:R-:W-:-:S06]  /*87d0*/  SEL R16, R16, RZ, P0 ;  /* 0x000000ff10107207 */ /* 0x000fcc0000000000 */
[----:B------:R-:W-:-:S05]  /*87e0*/  @P1 LOP3.LUT R15, R6, 0x402e0000, RZ, 0xfc, !PT ;  /* 0x402e0000060f1812 */ /* 0x000fca00078efcff */
[----:B------:R-:W-:Y:S02]  /*87f0*/  IMAD.MOV.U32 R17, RZ, RZ, R15 ;  /* 0x000000ffff117224 */ /* 0x000fe400078e000f */
[----:B------:R-:W-:Y:S02]  /*8800*/  HFMA2 R15, -RZ, RZ, 0.96630859375, -0.0022525787353515625 ;  /* 0x3bbb989dff0f7431 */ /* 0x000fe400000001ff */
[----:B------:R-:W1:Y:S03]  /*8810*/  F2F.F32.F64 R16, R16 ;  /* 0x0000001000107310 */ /* 0x000e660000301000 */
[----:B-1----:R-:W-:-:S04]  /*8820*/  FFMA.SAT R3, R16, R15, 0.5 ;  /* 0x3f00000010037423 */ /* 0x002fc8000000200f */
[----:B------:R-:W-:-:S04]  /*8830*/  FFMA.RM R3, R3, R4, 12582913 ;  /* 0x4b40000103037423 */ /* 0x000fc80000004004 */
[C---:B------:R-:W-:Y:S01]  /*8840*/  FADD R15, R3.reuse, -12583039 ;  /* 0xcb40007f030f7421 */ /* 0x040fe20000000000 */
[----:B------:R-:W-:-:S03]  /*8850*/  SHF.L.U32 R3, R3, 0x17, RZ ;  /* 0x0000001703037819 */ /* 0x000fc600000006ff */
[----:B------:R-:W-:-:S04]  /*8860*/  FFMA R15, R16, 1.4426950216293334961, -R15 ;  /* 0x3fb8aa3b100f7823 */ /* 0x000fc8000000080f */
[----:B------:R-:W-:-:S04]  /*8870*/  FFMA R15, R16, 1.925963033500011079e-08, R15 ;  /* 0x32a57060100f7823 */ /* 0x000fc8000000000f */
[----:B------:R-:W1:Y:S02]  /*8880*/  MUFU.EX2 R4, R15 ;  /* 0x0000000f00047308 */ /* 0x000e640000000800 */
[----:B-1----:R-:W-:-:S06]  /*8890*/  FMUL R3, R3, R4 ;  /* 0x0000000403037220 */ /* 0x002fcc0000400000 */
[----:B------:R-:W1:Y:S02]  /*88a0*/  F2F.F64.F32 R16, R3 ;  /* 0x0000000300107310 */ /* 0x000e640000201800 */
[----:B-1----:R-:W-:-:S06]  /*88b0*/  DADD R38, R16, 1 ;  /* 0x3ff0000010267429 */ /* 0x002fcc0000000000 */
        /* <DEDUP_REMOVED lines=14> */
[----:B------:R-:W-:Y:S05]  /*89a0*/  CALL.REL.NOINC `($__internal_0_$__cuda_sm20_dblrcp_rn_slowpath_v3) ;  /* 0x0000007000d87944 */ /* 0x000fea0003c00000 */
[----:B------:R-:W-:Y:S01]  /*89b0*/  IMAD.MOV.U32 R20, RZ, RZ, R6 ;  /* 0x000000ffff147224 */ /* 0x000fe200078e0006 */
[----:B------:R-:W-:-:S07]  /*89c0*/  MOV R21, R3 ;  /* 0x0000000300157202 */ /* 0x000fce0000000f00 */
.L_x_91:
[----:B------:R-:W-:Y:S05]  /*89d0*/  BSYNC.RECONVERGENT B1 ;  /* 0x0000000000017941 */ /* 0x000fea0003800200 */
.L_x_90:
[----:B------:R-:W0:Y:S01]  /*89e0*/  F2F.F32.F64 R37, R20 ;  /* 0x0000001400257310 */ /* 0x000e220000301000 */
[----:B------:R-:W-:Y:S01]  /*89f0*/  BSSY.RECONVERGENT B4, `(.L_x_92) ;  /* 0x00000ce000047945 */ /* 0x000fe20003800200 */
[----:B------:R-:W-:Y:S02]  /*8a00*/  CS2R R48, SRZ ;  /* 0x0000000000307805 */ /* 0x000fe4000001ff00 */
[----:B0-----:R-:W-:-:S13]  /*8a10*/  FSETP.GTU.AND P0, PT, R37, RZ, PT ;  /* 0x000000ff2500720b */ /* 0x001fda0003f0c000 */
[----:B------:R-:W-:Y:S05]  /*8a20*/  @!P0 BRA `(.L_x_93) ;  /* 0x0000000c00288947 */ /* 0x000fea0003800000 */
[C---:B------:R-:W-:Y:S01]  /*8a30*/  FMUL R3, |R2|.reuse, 16777216 ;  /* 0x4b80000002037820 */ /* 0x040fe20000400200 */
[C---:B------:R-:W-:Y:S01]  /*8a40*/  FSETP.GEU.AND P0, PT, |R2|.reuse, 1.175494350822287508e-38, PT ;  /* 0x008000000200780b */ /* 0x040fe20003f0e200 */
[----:B------:R-:W-:Y:S01]  /*8a50*/  IMAD.MOV.U32 R21, RZ, RZ, 0x3a2c32e4 ;  /* 0x3a2c32e4ff157424 */ /* 0x000fe200078e00ff */
[----:B------:R-:W-:Y:S01]  /*8a60*/  FSETP.NEU.AND P4, PT, R2, 1, PT ;  /* 0x3f8000000200780b */ /* 0x000fe20003f8d000 */
[----:B------:R-:W-:Y:S01]  /*8a70*/  BSSY.RECONVERGENT B1, `(.L_x_94) ;  /* 0x0000041000017945 */ /* 0x000fe20003800200 */
[----:B------:R-:W-:-:S05]  /*8a80*/  FSEL R3, R3, |R2|, !P0 ;  /* 0x4000000203037208 */ /* 0x000fca0004000000 */
[----:B------:R-:W-:-:S05]  /*8a90*/  VIADD R4, R3, 0xc0cafb0d ;  /* 0xc0cafb0d03047836 */ /* 0x000fca0000000000 */
[----:B------:R-:W-:-:S04]  /*8aa0*/  LOP3.LUT R4, R4, 0xff800000, RZ, 0xc0, !PT ;  /* 0xff80000004047812 */ /* 0x000fc800078ec0ff */
[-C--:B------:R-:W-:Y:S02]  /*8ab0*/  IADD3 R3, PT, PT, R3, -R4.reuse, RZ ;  /* 0x8000000403037210 */ /* 0x080fe40007ffe0ff */
        /* <DEDUP_REMOVED lines=12> */
[----:B------:R-:W-:Y:S01]  /*8b80*/  FFMA R21, R4, R21, 0.0032181653659790754318 ;  /* 0x3b52e7db04157423 */ /* 0x000fe20000000015 */
        /* <DEDUP_REMOVED lines=11> */
[----:B------:R-:W-:-:S03]  /*8c40*/  HFMA2 R3, -RZ, RZ, 1.875, 0 ;  /* 0x3f800000ff037431 */ /* 0x000fc600000001ff */
[----:B------:R-:W-:-:S04]  /*8c50*/  FFMA R21, R16, R21, R4 ;  /* 0x0000001510157223 */ /* 0x000fc80000000004 */
        /* <DEDUP_REMOVED lines=8> */
[----:B------:R-:W-:Y:S01]  /*8ce0*/  IMAD.MOV.U32 R17, RZ, RZ, 0x391fcb8e ;  /* 0x391fcb8eff117424 */ /* 0x000fe200078e00ff */
[----:B------:R-:W-:Y:S02]  /*8cf0*/  FSETP.NEU.AND P0, PT, |R2|, +INF , PT ;  /* 0x7f8000000200780b */ /* 0x000fe40003f0d200 */
[----:B------:R-:W0:Y:S01]  /*8d00*/  FRND R4, R3 ;  /* 0x0000000300047307 */ /* 0x000e220000201000 */
[----:B------:R-:W-:Y:S01]  /*8d10*/  FFMA R6, R38, 2, -R3 ;  /* 0x4000000026067823 */ /* 0x000fe20000000803 */
[----:B------:R-:W-:Y:S02]  /*8d20*/  FSETP.NEU.AND P0, PT, R2, RZ, P0 ;  /* 0x000000ff0200720b */ /* 0x000fe4000070d000 */
[----:B------:R-:W-:Y:S01]  /*8d30*/  FSETP.GT.AND P2, PT, |R3|, 152, PT ;  /* 0x431800000300780b */ /* 0x000fe20003f44200 */
        /* <DEDUP_REMOVED lines=9> */
[----:B------:R0:W1:Y:S02]  /*8dd0*/  F2I.NTZ R15, R3 ;  /* 0x00000003000f7305 */ /* 0x0000640000203100 */
[----:B------:R-:W-:-:S04]  /*8de0*/  FFMA R17, R6, R17, 0.055503588169813156128 ;  /* 0x3d6357bb06117423 */ /* 0x000fc80000000011 */
[----:B------:R-:W-:Y:S01]  /*8df0*/  FFMA R17, R6, R17, 0.24022644758224487305 ;  /* 0x3e75fdec06117423 */ /* 0x000fe20000000011 */
[----:B0-----:R-:W-:-:S03]  /*8e00*/  FSEL R3, RZ, +INF , !P1 ;  /* 0x7f800000ff037808 */ /* 0x001fc60004800000 */
[----:B------:R-:W-:-:S04]  /*8e10*/  FFMA R17, R6, R17, 0.69314718246459960938 ;  /* 0x3f31721806117423 */ /* 0x000fc80000000011 */
[----:B------:R-:W-:Y:S01]  /*8e20*/  FFMA R17, R6, R17, 1 ;  /* 0x3f80000006117423 */ /* 0x000fe20000000011 */
[----:B-1----:R-:W-:Y:S02]  /*8e30*/  IMAD R15, R15, 0x800000, -R4 ;  /* 0x008000000f0f7824 */ /* 0x002fe400078e0a04 */
[----:B------:R-:W-:Y:S01]  /*8e40*/  @!P0 FADD R4, R2, R2 ;  /* 0x0000000202048221 */ /* 0x000fe20000000000 */
[----:B------:R-:W-:-:S04]  /*8e50*/  FMUL R16, R16, R17 ;  /* 0x0000001110107220 */ /* 0x000fc80000400000 */
[----:B------:R-:W-:Y:S01]  /*8e60*/  @!P2 FMUL R3, R15, R16 ;  /* 0x000000100f03a220 */ /* 0x000fe20000400000 */
[----:B------:R-:W-:-:S07]  /*8e70*/  @!P0 LOP3.LUT R3, R4, 0x7fffffff, RZ, 0xc0, !PT ;  /* 0x7fffffff04038812 */ /* 0x000fce00078ec0ff */
.L_x_95:
[----:B------:R-:W-:Y:S05]  /*8e80*/  BSYNC.RECONVERGENT B1 ;  /* 0x0000000000017941 */ /* 0x000fea0003800200 */
.L_x_94:
[----:B------:R-:W0:Y:S01]  /*8e90*/  MUFU.RCP R4, R3 ;  /* 0x0000000300047308 */ /* 0x000e220000001000 */
[----:B------:R-:W-:Y:S07]  /*8ea0*/  BSSY.RECONVERGENT B5, `(.L_x_96) ;  /* 0x000000d000057945 */ /* 0x000fee0003800200 */
[----:B------:R-:W1:Y:S08]  /*8eb0*/  FCHK P0, R0, R3 ;  /* 0x0000000300007302 */ /* 0x000e700000000000 */
[----:B------:R2:W3:Y:S01]  /*8ec0*/  F2F.F64.F32 R32, R2 ;  /* 0x0000000200207310 */ /* 0x0004e20000201800 */
[----:B0-----:R-:W-:-:S04]  /*8ed0*/  FFMA R15, R4, -R3, 1 ;  /* 0x3f800000040f7423 */ /* 0x001fc80000000803 */
[----:B------:R-:W-:-:S04]  /*8ee0*/  FFMA R15, R4, R15, R4 ;  /* 0x0000000f040f7223 */ /* 0x000fc80000000004 */
[----:B------:R-:W-:-:S04]  /*8ef0*/  FFMA R4, R0, R15, RZ ;  /* 0x0000000f00047223 */ /* 0x000fc800000000ff */
[----:B------:R-:W-:-:S04]  /*8f00*/  FFMA R21, R4, -R3, R0 ;  /* 0x8000000304157223 */ /* 0x000fc80000000000 */
[----:B------:R-:W-:Y:S01]  /*8f10*/  FFMA R21, R15, R21, R4 ;  /* 0x000000150f157223 */ /* 0x000fe20000000004 */
[----:B-123--:R-:W-:Y:S06]  /*8f20*/  @!P0 BRA `(.L_x_97) ;  /* 0x0000000000108947 */ /* 0x00efec0003800000 */
[----:B------:R-:W-:Y:S02]  /*8f30*/  MOV R4, R0 ;  /* 0x0000000000047202 */ /* 0x000fe40000000f00 */
[----:B------:R-:W-:-:S07]  /*8f40*/  MOV R6, 0x8f60 ;  /* 0x00008f6000067802 */ /* 0x000fce0000000f00 */
[----:B------:R-:W-:Y:S05]  /*8f50*/  CALL.REL.NOINC `($__internal_4_$__cuda_sm3x_div_rn_noftz_f32_slowpath) ;  /* 0x0000007800bc7944 */ /* 0x000fea0003c00000 */
[----:B------:R-:W-:-:S07]  /*8f60*/  IMAD.MOV.U32 R21, RZ, RZ, R3 ;  /* 0x000000ffff157224 */ /* 0x000fce00078e0003 */
.L_x_97:
[----:B------:R-:W-:Y:S05]  /*8f70*/  BSYNC.RECONVERGENT B5 ;  /* 0x0000000000057941 */ /* 0x000fea0003800200 */
.L_x_96:
[----:B------:R-:W0:Y:S01]  /*8f80*/  MUFU.RCP64H R17, R33 ;  /* 0x0000002100117308 */ /* 0x000e220000001800 */
[----:B------:R-:W-:Y:S01]  /*8f90*/  HFMA2 R16, -RZ, RZ, 0, 5.9604644775390625e-08 ;  /* 0x00000001ff107431 */ /* 0x000fe200000001ff */
[----:B------:R-:W-:Y:S01]  /*8fa0*/  UMOV UR4, 0xa3d70a4 ;  /* 0x0a3d70a400047882 */ /* 0x000fe20000000000 */
[----:B------:R-:W-:Y:S01]  /*8fb0*/  UMOV UR5, 0x4004a3d7 ;  /* 0x4004a3d700057882 */ /* 0x000fe20000000000 */
[----:B------:R-:W-:Y:S03]  /*8fc0*/  BSSY.RECONVERGENT B2, `(.L_x_98) ;  /* 0x0000014000027945 */ /* 0x000fe60003800200 */
        /* <DEDUP_REMOVED lines=11> */
[----:B------:R-:W-:Y:S01]  /*9080*/  IMAD.MOV.U32 R16, RZ, RZ, 0xa3d70a4 ;  /* 0x0a3d70a4ff107424 */ /* 0x000fe200078e00ff */
[----:B------:R-:W-:Y:S01]  /*9090*/  MOV R3, 0xc004a3d7 ;  /* 0xc004a3d700037802 */ /* 0x000fe20000000f00 */
[----:B------:R-:W-:Y:S01]  /*90a0*/  IMAD.MOV.U32 R4, RZ, RZ, R32 ;  /* 0x000000ffff047224 */ /* 0x000fe200078e0020 */
[----:B------:R-:W-:Y:S02]  /*90b0*/  MOV R15, R33 ;  /* 0x00000021000f7202 */ /* 0x000fe40000000f00 */
[----:B------:R-:W-:-:S07]  /*90c0*/  MOV R6, 0x90e0 ;  /* 0x000090e000067802 */ /* 0x000fce0000000f00 */
[----:B------:R-:W-:Y:S05]  /*90d0*/  CALL.REL.NOINC `($__internal_1_$__cuda_sm20_div_rn_f64_full) ;  /* 0x0000006c00bc7944 */ /* 0x000fea0003c00000 */
[----:B------:R-:W-:Y:S01]  /*90e0*/  IMAD.MOV.U32 R16, RZ, RZ, R4 ;  /* 0x000000ffff107224 */ /* 0x000fe200078e0004 */
[----:B------:R-:W-:-:S07]  /*90f0*/  MOV R17, R3 ;  /* 0x0000000300117202 */ /* 0x000fce0000000f00 */
.L_x_99:
[----:B------:R-:W-:Y:S05]  /*9100*/  BSYNC.RECONVERGENT B2 ;  /* 0x0000000000027941 */ /* 0x000fea0003800200 */
.L_x_98:
[----:B------:R-:W-:Y:S01]  /*9110*/  DADD R16, R16, 1 ;  /* 0x3ff0000010107429 */ /* 0x000fe20000000000 */
[----:B------:R-:W-:Y:S09]  /*9120*/  BSSY.RECONVERGENT B1, `(.L_x_100) ;  /* 0x0000011000017945 */ /* 0x000ff20003800200 */
[----:B------:R-:W0:Y:S02]  /*9130*/  F2F.F32.F64 R16, R16 ;  /* 0x0000001000107310 */ /* 0x000e240000301000 */
[----:B0-----:R-:W-:-:S05]  /*9140*/  FADD R21, R16, R21 ;  /* 0x0000001510157221 */ /* 0x001fca0000000000 */
[----:B------:R-:W-:-:S04]  /*9150*/  FMNMX R4, RZ, R21, !PT ;  /* 0x00000015ff047209 */ /* 0x000fc80007800000 */
[----:B------:R0:W1:Y:S01]  /*9160*/  MUFU.RSQ R15, R4 ;  /* 0x00000004000f7308 */ /* 0x0000620000001400 */
[----:B------:R-:W-:-:S05]  /*9170*/  VIADD R3, R4, 0xf3000000 ;  /* 0xf300000004037836 */ /* 0x000fca0000000000 */
[----:B------:R-:W-:-:S13]  /*9180*/  ISETP.GT.U32.AND P0, PT, R3, 0x727fffff, PT ;  /* 0x727fffff0300780c */ /* 0x000fda0003f04070 */
[----:B01----:R-:W-:Y:S05]  /*9190*/  @!P0 BRA `(.L_x_101) ;  /* 0x0000000000148947 */ /* 0x003fea0003800000 */
[----:B------:R-:W-:Y:S02]  /*91a0*/  MOV R3, R4 ;  /* 0x0000000400037202 */ /* 0x000fe40000000f00 */
[----:B------:R-:W-:-:S07]  /*91b0*/  MOV R4, 0x91d0 ;  /* 0x000091d000047802 */ /* 0x000fce0000000f00 */
[----:B------:R-:W-:Y:S05]  /*91c0*/  CALL.REL.NOINC `($__internal_3_$__cuda_sm20_sqrt_rn_f32_slowpath) ;  /* 0x0000007400c87944 */ /* 0x000fea0003c00000 */
[----:B------:R-:W-:Y:S01]  /*91d0*/  IMAD.MOV.U32 R21, RZ, RZ, R20 ;  /* 0x000000ffff157224 */ /* 0x000fe200078e0014 */
[----:B------:R-:W-:Y:S06]  /*91e0*/  BRA `(.L_x_102) ;  /* 0x0000000000107947 */ /* 0x000fec0003800000 */
.L_x_101:
[----:B------:R-:W-:Y:S01]  /*91f0*/  FMUL.FTZ R21, R4, R15 ;  /* 0x0000000f04157220 */ /* 0x000fe20000410000 */
[----:B------:R-:W-:-:S03]  /*9200*/  FMUL.FTZ R3, R15, 0.5 ;  /* 0x3f0000000f037820 */ /* 0x000fc60000410000 */
[----:B------:R-:W-:-:S04]  /*9210*/  FFMA R4, -R21, R21, R4 ;  /* 0x0000001515047223 */ /* 0x000fc80000000104 */
[----:B------:R-:W-:-:S07]  /*9220*/  FFMA R21, R4, R3, R21 ;  /* 0x0000000304157223 */ /* 0x000fce0000000015 */
.L_x_102:
[----:B------:R-:W-:Y:S05]  /*9230*/  BSYNC.RECONVERGENT B1 ;  /* 0x0000000000017941 */ /* 0x000fea0003800200 */
.L_x_100:
[----:B------:R-:W0:Y:S01]  /*9240*/  MUFU.RCP64H R17, R33 ;  /* 0x0000002100117308 */ /* 0x000e220000001800 */
[----:B------:R-:W-:Y:S01]  /*9250*/  MOV R16, 0x1 ;  /* 0x0000000100107802 */ /* 0x000fe20000000f00 */
        /* <DEDUP_REMOVED lines=14> */
[----:B------:R-:W-:Y:S01]  /*9340*/  IMAD.MOV.U32 R4, RZ, RZ, R32 ;  /* 0x000000ffff047224 */ /* 0x000fe200078e0020 */
[----:B------:R-:W-:Y:S01]  /*9350*/  MOV R15, R33 ;  /* 0x00000021000f7202 */ /* 0x000fe20000000f00 */
[----:B------:R-:W-:Y:S01]  /*9360*/  IMAD.MOV.U32 R16, RZ, RZ, 0xa3d70a4 ;  /* 0x0a3d70a4ff107424 */ /* 0x000fe200078e00ff */
[----:B------:R-:W-:Y:S02]  /*9370*/  MOV R3, 0xbff4a3d7 ;  /* 0xbff4a3d700037802 */ /* 0x000fe40000000f00 */
[----:B------:R-:W-:-:S07]  /*9380*/  MOV R6, 0x93a0 ;  /* 0x000093a000067802 */ /* 0x000fce0000000f00 */
[----:B------:R-:W-:Y:S05]  /*9390*/  CALL.REL.NOINC `($__internal_1_$__cuda_sm20_div_rn_f64_full) ;  /* 0x0000006c000c7944 */ /* 0x000fea0003c00000 */
[----:B------:R-:W-:Y:S01]  /*93a0*/  IMAD.MOV.U32 R16, RZ, RZ, R4 ;  /* 0x000000ffff107224 */ /* 0x000fe200078e0004 */
[----:B------:R-:W-:-:S07]  /*93b0*/  MOV R17, R3 ;  /* 0x0000000300117202 */ /* 0x000fce0000000f00 */
.L_x_104:
[----:B------:R-:W-:Y:S05]  /*93c0*/  BSYNC.RECONVERGENT B2 ;  /* 0x0000000000027941 */ /* 0x000fea0003800200 */
.L_x_103:
[----:B------:R-:W-:-:S10]  /*93d0*/  DADD R16, R16, 1 ;  /* 0x3ff0000010107429 */ /* 0x000fd40000000000 */
[----:B------:R-:W0:Y:S02]  /*93e0*/  F2F.F32.F64 R16, R16 ;  /* 0x0000001000107310 */ /* 0x000e240000301000 */
[----:B0-----:R-:W-:-:S05]  /*93f0*/  FMUL R21, R16, R21 ;  /* 0x0000001510157220 */ /* 0x001fca0000400000 */
[----:B------:R-:W-:-:S13]  /*9400*/  FSETP.GTU.AND P0, PT, R21, RZ, PT ;  /* 0x000000ff1500720b */ /* 0x000fda0003f0c000 */
[----:B------:R-:W-:Y:S05]  /*9410*/  @!P0 BRA `(.L_x_93) ;  /* 0x0000000000ac8947 */ /* 0x000fea0003800000 */
[C---:B------:R-:W-:Y:S01]  /*9420*/  FMUL R3, R38.reuse, 4 ;  /* 0x4080000026037820 */ /* 0x040fe20000400000 */
[----:B------:R-:W-:Y:S01]  /*9430*/  IMAD.MOV.U32 R6, RZ, RZ, 0x391fcb8e ;  /* 0x391fcb8eff067424 */ /* 0x000fe200078e00ff */
[----:B------:R-:W-:Y:S02]  /*9440*/  BSSY.RECONVERGENT B1, `(.L_x_105) ;  /* 0x0000020000017945 */ /* 0x000fe40003800200 */
[----:B------:R-:W0:Y:S01]  /*9450*/  FRND R4, R3 ;  /* 0x0000000300047307 */ /* 0x000e220000201000 */
[----:B------:R-:W-:Y:S01]  /*9460*/  FFMA R38, R38, 4, -R3 ;  /* 0x4080000026267823 */ /* 0x000fe20000000803 */
[----:B------:R-:W-:-:S03]  /*9470*/  FSETP.GEU.AND P1, PT, R3, RZ, PT ;  /* 0x000000ff0300720b */ /* 0x000fc60003f2e000 */
[----:B------:R-:W-:-:S03]  /*9480*/  FFMA R38, R39, 4, R38 ;  /* 0x4080000027267823 */ /* 0x000fc60000000026 */
[----:B------:R-:W1:Y:S01]  /*9490*/  F2I.NTZ R16, R3 ;  /* 0x0000000300107305 */ /* 0x000e620000203100 */
[C---:B0-----:R-:W-:Y:S01]  /*94a0*/  FADD R15, R3.reuse, -R4 ;  /* 0x80000004030f7221 */ /* 0x041fe20000000000 */
[----:B------:R-:W-:Y:S02]  /*94b0*/  FSETP.GT.AND P0, PT, R4, RZ, PT ;  /* 0x000000ff0400720b */ /* 0x000fe40003f04000 */
[----:B------:R-:W-:Y:S01]  /*94c0*/  MOV R4, 0x3f800000 ;  /* 0x3f80000000047802 */ /* 0x000fe20000000f00 */
[----:B------:R-:W-:Y:S01]  /*94d0*/  FADD R15, R38, R15 ;  /* 0x0000000f260f7221 */ /* 0x000fe20000000000 */
[----:B------:R-:W-:Y:S02]  /*94e0*/  SEL R17, RZ, 0x83000000, P0 ;  /* 0x83000000ff117807 */ /* 0x000fe40000000000 */
[----:B------:R-:W-:Y:S01]  /*94f0*/  FSETP.GT.AND P0, PT, |R3|, 152, PT ;  /* 0x431800000300780b */ /* 0x000fe20003f04200 */
[----:B------:R-:W-:Y:S01]  /*9500*/  FFMA R6, R15, R6, 0.0013391353422775864601 ;  /* 0x3aaf85ed0f067423 */ /* 0x000fe20000000006 */
[----:B------:R-:W-:Y:S01]  /*9510*/  IADD3 R33, PT, PT, R17, 0x7f000000, RZ ;  /* 0x7f00000011217810 */ /* 0x000fe20007ffe0ff */
[----:B-1----:R-:W-:-:S02]  /*9520*/  IMAD R17, R16, 0x800000, -R17 ;  /* 0x0080000010117824 */ /* 0x002fc400078e0a11 */
[----:B------:R-:W-:-:S04]  /*9530*/  FFMA R6, R15, R6, 0.0096188392490148544312 ;  /* 0x3c1d98560f067423 */ /* 0x000fc80000000006 */
[----:B------:R-:W-:-:S04]  /*9540*/  FFMA R6, R15, R6, 0.055503588169813156128 ;  /* 0x3d6357bb0f067423 */ /* 0x000fc80000000006 */
[----:B------:R-:W-:-:S04]  /*9550*/  FFMA R6, R15, R6, 0.24022644758224487305 ;  /* 0x3e75fdec0f067423 */ /* 0x000fc80000000006 */
[----:B------:R-:W-:-:S04]  /*9560*/  FFMA R6, R15, R6, 0.69314718246459960938 ;  /* 0x3f3172180f067423 */ /* 0x000fc80000000006 */
[----:B------:R-:W-:-:S04]  /*9570*/  FFMA R6, R15, R6, 1 ;  /* 0x3f8000000f067423 */ /* 0x000fc80000000006 */
[----:B------:R-:W-:-:S04]  /*9580*/  FMUL R6, R6, R33 ;  /* 0x0000002106067220 */ /* 0x000fc80000400000 */
[----:B------:R-:W-:Y:S01]  /*9590*/  FMUL R6, R6, R17 ;  /* 0x0000001106067220 */ /* 0x000fe20000400000 */
[----:B------:R-:W-:Y:S01]  /*95a0*/  @P0 FSEL R6, RZ, +INF , !P1 ;  /* 0x7f800000ff060808 */ /* 0x000fe20004800000 */
[----:B------:R-:W-:Y:S06]  /*95b0*/  @!P4 BRA `(.L_x_106) ;  /* 0x000000000020c947 */ /* 0x000fec0003800000 */
[----:B------:R-:W-:-:S13]  /*95c0*/  FSETP.NAN.AND P0, PT, |R2|, |R2|, PT ;  /* 0x400000020200720b */ /* 0x000fda0003f08200 */
[----:B------:R-:W-:Y:S01]  /*95d0*/  @P0 FADD R4, R2, 4 ;  /* 0x4080000002040421 */ /* 0x000fe20000000000 */
[----:B------:R-:W-:Y:S06]  /*95e0*/  @P0 BRA `(.L_x_106) ;  /* 0x0000000000140947 */ /* 0x000fec0003800000 */
[----:B------:R-:W-:Y:S01]  /*95f0*/  FSETP.NEU.AND P0, PT, |R2|, +INF , PT ;  /* 0x7f8000000200780b */ /* 0x000fe20003f0d200 */
[----:B------:R-:W-:-:S03]  /*9600*/  IMAD.MOV.U32 R4, RZ, RZ, R6 ;  /* 0x000000ffff047224 */ /* 0x000fc600078e0006 */
[----:B------:R-:W-:-:S13]  /*9610*/  FSETP.NEU.AND P0, PT, R2, RZ, P0 ;  /* 0x000000ff0200720b */ /* 0x000fda000070d000 */
[----:B------:R-:W-:-:S05]  /*9620*/  @!P0 FADD R2, R2, R2 ;  /* 0x0000000202028221 */ /* 0x000fca0000000000 */
[----:B------:R-:W-:-:S07]  /*9630*/  @!P0 LOP3.LUT R4, R2, 0x7fffffff, RZ, 0xc0, !PT ;  /* 0x7fffffff02048812 */ /* 0x000fce00078ec0ff */
.L_x_106:
[----:B------:R-:W-:Y:S05]  /*9640*/  BSYNC.RECONVERGENT B1 ;  /* 0x0000000000017941 */ /* 0x000fea0003800200 */
.L_x_105:
[----:B------:R-:W0:Y:S08]  /*9650*/  F2F.F64.F32 R2, R4 ;  /* 0x0000000400027310 */ /* 0x000e300000201800 */
[----:B------:R-:W1:Y:S01]  /*9660*/  F2F.F64.F32 R16, R37 ;  /* 0x0000002500107310 */ /* 0x000e620000201800 */
[----:B0-----:R-:W-:-:S07]  /*9670*/  DMUL R2, R28, R2 ;  /* 0x000000021c027228 */ /* 0x001fce0000000000 */
[----:B------:R-:W0:Y:S01]  /*9680*/  F2F.F64.F32 R20, R21 ;  /* 0x0000001500147310 */ /* 0x000e220000201800 */
[----:B-1----:R-:W-:-:S08]  /*9690*/  DMUL R2, R2, R16 ;  /* 0x0000001002027228 */ /* 0x002fd00000000000 */
[----:B0-----:R-:W-:-:S10]  /*96a0*/  DMUL R2, R2, R20 ;  /* 0x0000001402027228 */ /* 0x001fd40000000000 */
[----:B------:R-:W0:Y:S08]  /*96b0*/  F2F.F32.F64 R2, R2 ;  /* 0x0000000200027310 */ /* 0x000e300000301000 */
[----:B0-----:R0:W1:Y:S02]  /*96c0*/  F2F.F64.F32 R48, R2 ;  /* 0x0000000200307310 */ /* 0x0010640000201800 */
.L_x_93:
[----:B------:R-:W-:Y:S05]  /*96d0*/  BSYNC.RECONVERGENT B4 ;  /* 0x0000000000047941 */ /* 0x000fea0003800200 */
.L_x_92:
[----:B------:R-:W-:Y:S01]  /*96e0*/  FADD R36, R36, -6 ;  /* 0xc0c0000024247421 */ /* 0x000fe20000000000 */
[----:B------:R-:W-:Y:S01]  /*96f0*/  BSSY.RECONVERGENT B1, `(.L_x_107) ;  /* 0x0000091000017945 */ /* 0x000fe20003800200 */
[----:B------:R-:W-:Y:S01]  /*9700*/  MOV R16, 0xe0000000 ;  /* 0xe000000000107802 */ /* 0x000fe20000000f00 */
[----:B------:R-:W-:Y:S02]  /*9710*/  IMAD.MOV.U32 R17, RZ, RZ, 0x3e45798e ;  /* 0x3e45798eff117424 */ /* 0x000fe400078e00ff */
[----:B------:R-:W-:-:S13]  /*9720*/  FSETP.GEU.AND P0, PT, |R36|, 6, PT ;  /* 0x40c000002400780b */ /* 0x000fda0003f0e200 */
[----:B------:R-:W-:Y:S05]  /*9730*/  @P0 BRA `(.L_x_108) ;  /* 0x0000000800300947 */ /* 0x000fea0003800000 */
[----:B------:R-:W-:Y:S01]  /*9740*/  FSETP.NEU.AND P0, PT, R36, 1, PT ;  /* 0x3f8000002400780b */ /* 0x000fe20003f0d000 */
[----:B------:R-:W-:Y:S01]  /*9750*/  BSSY.RECONVERGENT B2, `(.L_x_109) ;  /* 0x000003f000027945 */ /* 0x000fe20003800200 */
[----:B------:R-:W-:-:S11]  /*9760*/  HFMA2 R4, -RZ, RZ, 1.875, 0 ;  /* 0x3f800000ff047431 */ /* 0x000fd600000001ff */
[----:B------:R-:W-:Y:S05]  /*9770*/  @!P0 BRA `(.L_x_110) ;  /* 0x0000000000f08947 */ /* 0x000fea0003800000 */
[C---:B------:R-:W-:Y:S01]  /*9780*/  FMUL R3, |R36|.reuse, 16777216 ;  /* 0x4b80000024037820 */ /* 0x040fe20000400200 */
[C---:B------:R-:W-:Y:S01]  /*9790*/  FSETP.GEU.AND P0, PT, |R36|.reuse, 1.175494350822287508e-38, PT ;  /* 0x008000002400780b */ /* 0x040fe20003f0e200 */
[----:B------:R-:W-:Y:S01]  /*97a0*/  IMAD.MOV.U32 R20, RZ, RZ, 0x3a2c32e4 ;  /* 0x3a2c32e4ff147424 */ /* 0x000fe200078e00ff */
[----:B------:R-:W-:Y:S02]  /*97b0*/  FSETP.NEU.AND P2, PT, R36, RZ, PT ;  /* 0x000000ff2400720b */ /* 0x000fe40003f4d000 */
[----:B------:R-:W-:-:S05]  /*97c0*/  FSEL R3, R3, |R36|, !P0 ;  /* 0x4000002403037208 */ /* 0x000fca0004000000 */
[----:B0-----:R-:W-:-:S05]  /*97d0*/  VIADD R2, R3, 0xc0cafb0d ;  /* 0xc0cafb0d03027836 */ /* 0x001fca0000000000 */
        /* <DEDUP_REMOVED lines=27> */
[----:B------:R-:W-:-:S03]  /*9990*/  MOV R15, 0x391fcb8e ;  /* 0x391fcb8e000f7802 */ /* 0x000fc60000000f00 */
        /* <DEDUP_REMOVED lines=25> */
[----:B------:R-:W-:-:S07]  /*9b30*/  @!P2 FADD R4, R36, R36 ;  /* 0x000000242404a221 */ /* 0x000fce0000000000 */
.L_x_110:
[----:B------:R-:W-:Y:S05]  /*9b40*/  BSYNC.RECONVERGENT B2 ;  /* 0x0000000000027941 */ /* 0x000fea0003800200 */
.L_x_109:
[----:B0-----:R-:W0:Y:S01]  /*9b50*/  F2F.F64.F32 R2, R4 ;  /* 0x0000000400027310 */ /* 0x001e220000201800 */
        /* <DEDUP_REMOVED lines=60> */
.L_x_112:
[----:B------:R-:W-:Y:S05]  /*9f20*/  BSYNC.RECONVERGENT B2 ;  /* 0x0000000000027941 */ /* 0x000fea0003800200 */
.L_x_111:
[----:B------:R-:W-:Y:S01]  /*9f30*/  UMOV UR4, 0x29d8ea4d ;  /* 0x29d8ea4d00047882 */ /* 0x000fe20000000000 */
[----:B------:R-:W-:Y:S02]  /*9f40*/  UMOV UR5, 0x3fd98845 ;  /* 0x3fd9884500057882 */ /* 0x000fe40000000000 */
        /* <DEDUP_REMOVED lines=10> */
[----:B0-----:R2:W3:Y:S02]  /*9ff0*/  F2F.F64.F32 R16, R2 ;  /* 0x0000000200107310 */ /* 0x0014e40000201800 */
.L_x_108:
[----:B------:R-:W-:Y:S05]  /*a000*/  BSYNC.RECONVERGENT B1 ;  /* 0x0000000000017941 */ /* 0x000fea0003800200 */
.L_x_107:
[----:B------:R-:W4:Y:S01]  /*a010*/  MUFU.RCP64H R21, 6 ;  /* 0x4018000000157908 */ /* 0x000f220000001800 */
[----:B0-2---:R-:W-:Y:S01]  /*a020*/  IMAD.MOV.U32 R2, RZ, RZ, 0x0 ;  /* 0x00000000ff027424 */ /* 0x005fe200078e00ff */
[----:B------:R-:W-:Y:S01]  /*a030*/  MOV R3, 0x40180000 ;  /* 0x4018000000037802 */ /* 0x000fe20000000f00 */
[----:B------:R-:W-:Y:S02]  /*a040*/  IMAD.MOV.U32 R20, RZ, RZ, 0x1 ;  /* 0x00000001ff147424 */ /* 0x000fe400078e00ff */
[----:B------:R-:W-:Y:S01]  /*a050*/  FMUL R4, R12, 0.25 ;  /* 0x3e8000000c047820 */ /* 0x000fe20000400000 */
[----:B------:R-:W-:Y:S01]  /*a060*/  UMOV UR4, 0x4e8db8f2 ;  /* 0x4e8db8f200047882 */ /* 0x000fe20000000000 */
[----:B------:R-:W-:Y:S01]  /*a070*/  UMOV UR5, 0x3fb45f2d ;  /* 0x3fb45f2d00057882 */ /* 0x000fe20000000000 */
[----:B-1-3--:R-:W-:Y:S01]  /*a080*/  DADD R16, R16, R48 ;  /* 0x0000000010107229 */ /* 0x00afe20000000030 */
[----:B------:R-:W-:Y:S01]  /*a090*/  BSSY.RECONVERGENT B2, `(.L_x_113) ;  /* 0x0000019000027945 */ /* 0x000fe20003800200 */
[----:B------:R-:W-:-:S02]  /*a0a0*/  DMUL R44, R44, UR4 ;  /* 0x000000042c2c7c28 */ /* 0x000fc40008000000 */
[----:B----4-:R-:W-:-:S06]  /*a0b0*/  DFMA R32, R20, -R2, 1 ;  /* 0x3ff000001420742b */ /* 0x010fcc0000000802 */
[----:B------:R-:W-:Y:S02]  /*a0c0*/  DMUL R16, R16, R44 ;  /* 0x0000002c10107228 */ /* 0x000fe40000000000 */
[----:B------:R-:W-:-:S08]  /*a0d0*/  DFMA R32, R32, R32, R32 ;  /* 0x000000202020722b */ /* 0x000fd00000000020 */
[----:B------:R-:W-:Y:S02]  /*a0e0*/  DFMA R20, R20, R32, R20 ;  /* 0x000000201414722b */ /* 0x000fe40000000014 */
[----:B------:R-:W0:Y:S06]  /*a0f0*/  F2F.F64.F32 R32, R4 ;  /* 0x0000000400207310 */ /* 0x000e2c0000201800 */
[----:B------:R-:W-:-:S08]  /*a100*/  DFMA R2, R20, -R2, 1 ;  /* 0x3ff000001402742b */ /* 0x000fd00000000802 */
[----:B------:R-:W-:Y:S02]  /*a110*/  DFMA R2, R20, R2, R20 ;  /* 0x000000021402722b */ /* 0x000fe40000000014 */
[----:B0-----:R-:W-:-:S08]  /*a120*/  DMUL R36, R16, R32 ;  /* 0x0000002010247228 */ /* 0x001fd00000000000 */
[----:B------:R-:W-:Y:S02]  /*a130*/  DMUL R16, R36, R2 ;  /* 0x0000000224107228 */ /* 0x000fe40000000000 */
[----:B------:R-:W-:-:S06]  /*a140*/  FSETP.GEU.AND P1, PT, |R37|, 6.5827683646048100446e-37, PT ;  /* 0x036000002500780b */ /* 0x000fcc0003f2e200 */
[----:B------:R-:W-:-:S08]  /*a150*/  DFMA R20, R16, -6, R36 ;  /* 0xc01800001014782b */ /* 0x000fd00000000024 */
[----:B------:R-:W-:-:S10]  /*a160*/  DFMA R16, R2, R20, R16 ;  /* 0x000000140210722b */ /* 0x000fd40000000010 */
[----:B------:R-:W-:-:S05]  /*a170*/  FFMA R2, RZ, 2.375, R17 ;  /* 0x40180000ff027823 */ /* 0x000fca0000000011 */
[----:B------:R-:W-:-:S13]  /*a180*/  FSETP.GT.AND P0, PT, |R2|, 1.469367938527859385e-39, PT ;  /* 0x001000000200780b */ /* 0x000fda0003f04200 */
[----:B------:R-:W-:Y:S05]  /*a190*/  @P0 BRA P1, `(.L_x_114) ;  /* 0x0000000000200947 */ /* 0x000fea0000800000 */
[----:B------:R-:W-:Y:S01]  /*a1a0*/  MOV R16, R36 ;  /* 0x0000002400107202 */ /* 0x000fe20000000f00 */
[----:B------:R-:W-:Y:S01]  /*a1b0*/  IMAD.MOV.U32 R3, RZ, RZ, R37 ;  /* 0x000000ffff037224 */ /* 0x000fe200078e0025 */
[----:B------:R-:W-:Y:S01]  /*a1c0*/  MOV R4, RZ ;  /* 0x000000ff00047202 */ /* 0x000fe20000000f00 */
[----:B------:R-:W-:Y:S01]  /*a1d0*/  IMAD.MOV.U32 R15, RZ, RZ, 0x40180000 ;  /* 0x40180000ff0f7424 */ /* 0x000fe200078e00ff */
[----:B------:R-:W-:-:S07]  /*a1e0*/  MOV R6, 0xa200 ;  /* 0x0000a20000067802 */ /* 0x000fce0000000f00 */
[----:B------:R-:W-:Y:S05]  /*a1f0*/  CALL.REL.NOINC `($__internal_1_$__cuda_sm20_div_rn_f64_full) ;  /* 0x0000005c00747944 */ /* 0x000fea0003c00000 */
[----:B------:R-:W-:Y:S01]  /*a200*/  MOV R16, R4 ;  /* 0x0000000400107202 */ /* 0x000fe20000000f00 */
[----:B------:R-:W-:-:S07]  /*a210*/  IMAD.MOV.U32 R17, RZ, RZ, R3 ;  /* 0x000000ffff117224 */ /* 0x000fce00078e0003 */
.L_x_114:
[----:B------:R-:W-:Y:S05]  /*a220*/  BSYNC.RECONVERGENT B2 ;  /* 0x0000000000027941 */ /* 0x000fea0003800200 */
.L_x_113:
[----:B------:R-:W-:Y:S01]  /*a230*/  DFMA R2, R32, 0.5, R34 ;  /* 0x3fe000002002782b */ /* 0x000fe20000000022 */
[----:B------:R-:W-:Y:S01]  /*a240*/  BSSY.RECONVERGENT B4, `(.L_x_115) ;  /* 0x000009d000047945 */ /* 0x000fe20003800200 */
[----:B------:R-:W-:Y:S01]  /*a250*/  DADD R40, R16, R40 ;  /* 0x0000000010287229 */ /* 0x000fe20000000028 */
[----:B------:R-:W-:-:S07]  /*a260*/  CS2R R36, SRZ ;  /* 0x0000000000247805 */ /* 0x000fce000001ff00 */
[----:B------:R-:W0:Y:S02]  /*a270*/  F2F.F32.F64 R2, R2 ;  /* 0x0000000200027310 */ /* 0x000e240000301000 */
[----:B0-----:R-:W-:-:S06]  /*a280*/  FADD R33, -R13, R2 ;  /* 0x000000020d217221 */ /* 0x001fcc0000000100 */
        /* <DEDUP_REMOVED lines=12> */
[----:B------:R-:W-:Y:S01]  /*a350*/  MOV R4, R33 ;  /* 0x0000002100047202 */ /* 0x000fe20000000f00 */
[----:B------:R-:W-:Y:S01]  /*a360*/  IMAD.MOV.U32 R3, RZ, RZ, R12 ;  /* 0x000000ffff037224 */ /* 0x000fe200078e000c */
[----:B------:R-:W-:-:S07]  /*a370*/  MOV R6, 0xa390 ;  /* 0x0000a39000067802 */ /* 0x000fce0000000f00 */
[----:B------:R-:W-:Y:S05]  /*a380*/  CALL.REL.NOINC `($__internal_4_$__cuda_sm3x_div_rn_noftz_f32_slowpath) ;  /* 0x0000006400b07944 */ /* 0x000fea0003c00000 */
.L_x_118:
[----:B------:R-:W-:Y:S05]  /*a390*/  BSYNC.RECONVERGENT B5 ;  /* 0x0000000000057941 */ /* 0x000fea0003800200 */
.L_x_117:
[----:B------:R-:W-:Y:S01]  /*a3a0*/  FSETP.NEU.AND P0, PT, R3, 1, PT ;  /* 0x3f8000000300780b */ /* 0x000fe20003f0d000 */
[----:B------:R-:W-:Y:S01]  /*a3b0*/  BSSY.RECONVERGENT B1, `(.L_x_119) ;  /* 0x0000044000017945 */ /* 0x000fe20003800200 */
[----:B------:R-:W-:-:S11]  /*a3c0*/  HFMA2 R4, -RZ, RZ, 1.875, 0 ;  /* 0x3f800000ff047431 */ /* 0x000fd600000001ff */
        /* <DEDUP_REMOVED lines=66> */
.L_x_120:
[----:B------:R-:W-:Y:S05]  /*a7f0*/  BSYNC.RECONVERGENT B1 ;  /* 0x0000000000017941 */ /* 0x000fea0003800200 */
.L_x_119:
        /* <DEDUP_REMOVED lines=55> */
[----:B------:R-:W-:-:S04]  /*ab70*/  @!P1 SHF.R.S32.HI R3, RZ, 0x1, R3 ;  /* 0x00000001ff039819 */ /* 0x000fc80000011403 */
[----:B------:R-:W-:Y:S01]  /*ab80*/  @!P1 LEA R17, R3, R35, 0x14 ;  /* 0x0000002303119211 */ /* 0x000fe200078ea0ff */
[----:B------:R-:W-:-:S05]  /*ab90*/  @!P1 IMAD.IADD R20, R20, 0x1, -R3 ;  /* 0x0000000114149824 */ /* 0x000fca00078e0a03 */
[----:B------:R-:W-:Y:S02]  /*aba0*/  @!P1 LEA R21, R20, 0x3ff00000, 0x14 ;  /* 0x3ff0000014159811 */ /* 0x000fe400078ea0ff */
[----:B------:R-:W-:-:S06]  /*abb0*/  @!P1 MOV R20, RZ ;  /* 0x000000ff00149202 */ /* 0x000fcc0000000f00 */
[----:B------:R-:W-:-:S11]  /*abc0*/  @!P1 DMUL R32, R16, R20 ;  /* 0x0000001410209228 */ /* 0x000fd60000000000 */
.L_x_122:
[----:B------:R-:W-:Y:S05]  /*abd0*/  BSYNC.RECONVERGENT B1 ;  /* 0x0000000000017941 */ /* 0x000fea0003800200 */
.L_x_121:
[----:B------:R-:W-:-:S10]  /*abe0*/  DMUL R32, R32, R18 ;  /* 0x0000001220207228 */ /* 0x000fd40000000000 */
[----:B------:R-:W0:Y:S08]  /*abf0*/  F2F.F32.F64 R32, R32 ;  /* 0x0000002000207310 */ /* 0x000e300000301000 */
[----:B0-----:R0:W1:Y:S02]  /*ac00*/  F2F.F64.F32 R36, R32 ;  /* 0x0000002000247310 */ /* 0x0010640000201800 */
.L_x_116:
[----:B------:R-:W-:Y:S05]  /*ac10*/  BSYNC.RECONVERGENT B4 ;  /* 0x0000000000047941 */ /* 0x000fea0003800200 */
.L_x_115:
        /* <DEDUP_REMOVED lines=27> */
.L_x_124:
[----:B------:R-:W-:Y:S05]  /*add0*/  BSYNC.RECONVERGENT B4 ;  /* 0x0000000000047941 */ /* 0x000fea0003800200 */
.L_x_123:
        /* <DEDUP_REMOVED lines=22> */
[----:B------:R-:W1:Y:S04]  /*af40*/  MUFU.RCP64H R17, R35 ;  /* 0x0000002300117308 */ /* 0x000e680000001800 */
[----:B------:R-:W-:-:S05]  /*af50*/  VIADD R16, R35, 0x300402 ;  /* 0x0030040223107836 */ /* 0x000fca0000000000 */
[----:B------:R-:W-:Y:S01]  /*af60*/  FSETP.GEU.AND P0, PT, |R16|, 5.8789094863358348022e-39, PT ;  /* 0x004004021000780b */ /* 0x000fe20003f0e200 */
[----:B-1----:R-:W-:-:S08]  /*af70*/  DFMA R20, -R34, R16, 1 ;  /* 0x3ff000002214742b */ /* 0x002fd00000000110 */
[----:B------:R-:W-:-:S08]  /*af80*/  DFMA R20, R20, R20, R20 ;  /* 0x000000141414722b */ /* 0x000fd00000000014 */
[----:B------:R-:W-:-:S08]  /*af90*/  DFMA R20, R16, R20, R16 ;  /* 0x000000141014722b */ /* 0x000fd00000000010 */
[----:B0-----:R-:W-:-:S08]  /*afa0*/  DFMA R32, -R34, R20, 1 ;  /* 0x3ff000002220742b */ /* 0x001fd00000000114 */
        /* <DEDUP_REMOVED lines=10> */
.L_x_126:
[----:B------:R-:W-:Y:S05]  /*b050*/  BSYNC.RECONVERGENT B1 ;  /* 0x0000000000017941 */ /* 0x000fea0003800200 */
.L_x_125:
        /* <DEDUP_REMOVED lines=74> */
.L_x_130:
[----:B------:R-:W-:Y:S05]  /*b500*/  BSYNC.RECONVERGENT B1 ;  /* 0x0000000000017941 */ /* 0x000fea0003800200 */
.L_x_129:
        /* <DEDUP_REMOVED lines=14> */
.L_x_132:
[----:B------:R-:W-:Y:S05]  /*b5f0*/  BSYNC.RECONVERGENT B5 ;  /* 0x0000000000057941 */ /* 0x000fea0003800200 */
.L_x_131:
        /* <DEDUP_REMOVED lines=24> */
.L_x_134:
[----:B------:R-:W-:Y:S05]  /*b780*/  BSYNC.RECONVERGENT B2 ;  /* 0x0000000000027941 */ /* 0x000fea0003800200 */
.L_x_133:
        /* <DEDUP_REMOVED lines=14> */
.L_x_136:
[----:B------:R-:W-:Y:S01]  /*b870*/  FMUL.FTZ R21, R4, R15 ;  /* 0x0000000f04157220 */ /* 0x000fe20000410000 */
[----:B------:R-:W-:-:S03]  /*b880*/  FMUL.FTZ R3, R15, 0.5 ;  /* 0x3f0000000f037820 */ /* 0x000fc60000410000 */
[----:B------:R-:W-:-:S04]  /*b890*/  FFMA R4, -R21, R21, R4 ;  /* 0x0000001515047223 */ /* 0x000fc80000000104 */
[----:B------:R-:W-:-:S07]  /*b8a0*/  FFMA R21, R4, R3, R21 ;  /* 0x0000000304157223 */ /* 0x000fce0000000015 */
.L_x_137:
[----:B------:R-:W-:Y:S05]  /*b8b0*/  BSYNC.RECONVERGENT B1 ;  /* 0x0000000000017941 */ /* 0x000fea0003800200 */
.L_x_135:
        /* <DEDUP_REMOVED lines=24> */
.L_x_139:
[----:B------:R-:W-:Y:S05]  /*ba40*/  BSYNC.RECONVERGENT B2 ;  /* 0x0000000000027941 */ /* 0x000fea0003800200 */
.L_x_138:
        /* <DEDUP_REMOVED lines=13> */
[----:B0-----:R-:W-:Y:S01]  /*bb20*/  FADD R15, R3, -R4 ;  /* 0x80000004030f7221 */ /* 0x001fe20000000000 */
[----:B------:R-:W-:-:S03]  /*bb30*/  FSETP.GT.AND P0, PT, R4, RZ, PT ;  /* 0x000000ff0400720b */ /* 0x000fc60003f04000 */
[----:B------:R-:W-:Y:S01]  /*bb40*/  FADD R15, R44, R15 ;  /* 0x0000000f2c0f7221 */ /* 0x000fe20000000000 */
[----:B------:R-:W-:Y:S02]  /*bb50*/  SEL R17, RZ, 0x83000000, P0 ;  /* 0x83000000ff117807 */ /* 0x000fe40000000000 */
[----:B------:R-:W-:Y:S01]  /*bb60*/  FSETP.GT.AND P0, PT, |R3|, 152, PT ;  /* 0x431800000300780b */ /* 0x000fe20003f04200 */
[----:B------:R-:W-:Y:S01]  /*bb70*/  FFMA R6, R15, R6, 0.0013391353422775864601 ;  /* 0x3aaf85ed0f067423 */ /* 0x000fe20000000006 */
[----:B------:R-:W-:Y:S01]  /*bb80*/  IADD3 R33, PT, PT, R17, 0x7f000000, RZ ;  /* 0x7f00000011217810 */ /* 0x000fe20007ffe0ff */
[----:B-1----:R-:W-:Y:S01]  /*bb90*/  IMAD R17, R16, 0x800000, -R17 ;  /* 0x0080000010117824 */ /* 0x002fe200078e0a11 */
[----:B------:R-:W-:Y:S01]  /*bba0*/  MOV R3, 0x3f800000 ;  /* 0x3f80000000037802 */ /* 0x000fe20000000f00 */
        /* <DEDUP_REMOVED lines=17> */
.L_x_141:
[----:B------:R-:W-:Y:S05]  /*bcc0*/  BSYNC.RECONVERGENT B1 ;  /* 0x0000000000017941 */ /* 0x000fea0003800200 */
.L_x_140:
        /* <DEDUP_REMOVED lines=8> */
.L_x_128:
[----:B------:R-:W-:Y:S05]  /*bd50*/  BSYNC.RECONVERGENT B4 ;  /* 0x0000000000047941 */ /* 0x000fea0003800200 */
.L_x_127:
        /* <DEDUP_REMOVED lines=22> */
[----:B0-----:R-:W-:Y:S01]  /*bec0*/  FADD R16, R6, R6 ;  /* 0x0000000606107221 */ /* 0x001fe20000000000 */
        /* <DEDUP_REMOVED lines=28> */
[----:B------:R-:W-:Y:S02]  /*c090*/  FFMA R20, R20, 2, R3 ;  /* 0x4000000014147823 */ /* 0x000fe40000000003 */
[----:B------:R-:W2:Y:S01]  /*c0a0*/  F2I.NTZ R17, R4 ;  /* 0x0000000400117305 */ /* 0x000ea20000203100 */
[----:B0-----:R-:W-:Y:S01]  /*c0b0*/  FADD R3, R4, -R15 ;  /* 0x8000000f04037221 */ /* 0x001fe20000000000 */
[----:B------:R-:W-:-:S03]  /*c0c0*/  FSETP.GT.AND P0, PT, R15, RZ, PT ;  /* 0x000000ff0f00720b */ /* 0x000fc60003f04000 */
[----:B------:R-:W-:-:S04]  /*c0d0*/  FADD R3, R3, R20 ;  /* 0x0000001403037221 */ /* 0x000fc80000000000 */
[----:B------:R-:W-:-:S04]  /*c0e0*/  FFMA R6, R3, R6, 0.0013391353422775864601 ;  /* 0x3aaf85ed03067423 */ /* 0x000fc80000000006 */
[----:B------:R-:W-:-:S04]  /*c0f0*/  FFMA R6, R3, R6, 0.0096188392490148544312 ;  /* 0x3c1d985603067423 */ /* 0x000fc80000000006 */
[----:B------:R-:W-:-:S04]  /*c100*/  FFMA R6, R3, R6, 0.055503588169813156128 ;  /* 0x3d6357bb03067423 */ /* 0x000fc80000000006 */
[C---:B------:R-:W-:Y:S01]  /*c110*/  FFMA R16, R3.reuse, R6, 0.24022644758224487305 ;  /* 0x3e75fdec03107423 */ /* 0x040fe20000000006 */
[----:B------:R-:W-:Y:S02]  /*c120*/  SEL R6, RZ, 0x83000000, P0 ;  /* 0x83000000ff067807 */ /* 0x000fe40000000000 */
[----:B------:R-:W-:Y:S01]  /*c130*/  FSETP.GEU.AND P0, PT, R4, RZ, PT ;  /* 0x000000ff0400720b */ /* 0x000fe20003f0e000 */
[----:B------:R-:W-:Y:S01]  /*c140*/  FFMA R16, R3, R16, 0.69314718246459960938 ;  /* 0x3f31721803107423 */ /* 0x000fe20000000010 */
[----:B--2---:R-:W-:Y:S01]  /*c150*/  LEA R17, R17, -R6, 0x17 ;  /* 0x8000000611117211 */ /* 0x004fe200078eb8ff */
[----:B------:R-:W-:Y:S01]  /*c160*/  VIADD R15, R6, 0x7f000000 ;  /* 0x7f000000060f7836 */ /* 0x000fe20000000000 */
[----:B------:R-:W-:Y:S01]  /*c170*/  FSEL R4, RZ, +INF , !P0 ;  /* 0x7f800000ff047808 */ /* 0x000fe20004000000 */
[----:B------:R-:W-:-:S04]  /*c180*/  FFMA R16, R3, R16, 1 ;  /* 0x3f80000003107423 */ /* 0x000fc80000000010 */
[----:B------:R-:W-:-:S04]  /*c190*/  FMUL R16, R15, R16 ;  /* 0x000000100f107220 */ /* 0x000fc80000400000 */
[----:B------:R-:W-:Y:S01]  /*c1a0*/  @!P1 FMUL R4, R17, R16 ;  /* 0x0000001011049220 */ /* 0x000fe20000400000 */
[----:B------:R-:W-:-:S07]  /*c1b0*/  @!P2 FADD R4, R2, R2 ;  /* 0x000000020204a221 */ /* 0x000fce0000000000 */
.L_x_145:
[----:B------:R-:W-:Y:S05]  /*c1c0*/  BSYNC.RECONVERGENT B2 ;  /* 0x0000000000027941 */ /* 0x000fea0003800200 */
.L_x_144:
[----:B------:R-:W2:Y:S01]  /*c1d0*/  F2F.F64.F32 R2, R4 ;  /* 0x0000000400027310 */ /* 0x000ea20000201800 */
[----:B0-----:R-:W-:Y:S01]  /*c1e0*/  IMAD.MOV.U32 R16, RZ, RZ, 0x652b82fe ;  /* 0x652b82feff107424 */ /* 0x001fe200078e00ff */
[----:B------:R-:W-:Y:S01]  /*c1f0*/  MOV R17, 0x3ff71547 ;  /* 0x3ff7154700117802 */ /* 0x000fe20000000f00 */
[----:B------:R-:W-:Y:S01]  /*c200*/  UMOV UR4, 0xfefa39ef ;  /* 0xfefa39ef00047882 */ /* 0x000fe20000000000 */
[----:B------:R-:W-:Y:S01]  /*c210*/  UMOV UR5, 0x3fe62e42 ;  /* 0x3fe62e4200057882 */ /* 0x000fe20000000000 */
[----:B------:R-:W-:Y:S01]  /*c220*/  BSSY.RECONVERGENT B2, `(.L_x_146) ;  /* 0x0000038000027945 */ /* 0x000fe20003800200 */
[----:B--2---:R-:W-:-:S08]  /*c230*/  DMUL R2, R2, -0.5 ;  /* 0xbfe0000002027828 */ /* 0x004fd00000000000 */
        /* <DEDUP_REMOVED lines=54> */
.L_x_147:
[----:B------:R-:W-:Y:S05]  /*c5a0*/  BSYNC.RECONVERGENT B2 ;  /* 0x0000000000027941 */ /* 0x000fea0003800200 */
.L_x_146:
        /* <DEDUP_REMOVED lines=13> */
.L_x_143:
[----:B------:R-:W-:Y:S05]  /*c680*/  BSYNC.RECONVERGENT B1 ;  /* 0x0000000000017941 */ /* 0x000fea0003800200 */
.L_x_142:
[----:B------:R-:W4:Y:S01]  /*c690*/  MUFU.RCP64H R33, 6 ;  /* 0x4018000000217908 */ /* 0x000f220000001800 */
[----:B0-2---:R-:W-:Y:S01]  /*c6a0*/  IMAD.MOV.U32 R16, RZ, RZ, 0x0 ;  /* 0x00000000ff107424 */ /* 0x005fe200078e00ff */
[----:B------:R-:W-:Y:S01]  /*c6b0*/  MOV R17, 0x40180000 ;  /* 0x4018000000117802 */ /* 0x000fe20000000f00 */
[----:B------:R-:W-:Y:S01]  /*c6c0*/  IMAD.MOV.U32 R32, RZ, RZ, 0x1 ;  /* 0x00000001ff207424 */ /* 0x000fe200078e00ff */
[----:B------:R-:W-:Y:S01]  /*c6d0*/  UMOV UR4, 0x4e8db8f2 ;  /* 0x4e8db8f200047882 */ /* 0x000fe20000000000 */
[----:B------:R-:W-:Y:S01]  /*c6e0*/  UMOV UR5, 0x3fb45f2d ;  /* 0x3fb45f2d00057882 */ /* 0x000fe20000000000 */
[----:B-1-3--:R-:W-:Y:S01]  /*c6f0*/  DADD R20, R20, R34 ;  /* 0x0000000014147229 */ /* 0x00afe20000000022 */
[----:B------:R-:W-:Y:S01]  /*c700*/  BSSY.RECONVERGENT B2, `(.L_x_148) ;  /* 0x000001b000027945 */ /* 0x000fe20003800200 */
[----:B------:R-:W-:-:S08]  /*c710*/  DMUL R36, R36, UR4 ;  /* 0x0000000424247c28 */ /* 0x000fd00008000000 */
[----:B------:R-:W-:Y:S02]  /*c720*/  DMUL R20, R20, R36 ;  /* 0x0000002414147228 */ /* 0x000fe40000000000 */
[----:B----4-:R-:W-:-:S08]  /*c730*/  DFMA R2, R32, -R16, 1 ;  /* 0x3ff000002002742b */ /* 0x010fd00000000810 */
[----:B------:R-:W-:Y:S01]  /*c740*/  DFMA R42, R2, R2, R2 ;  /* 0x00000002022a722b */ /* 0x000fe20000000002 */
[----:B------:R-:W-:-:S04]  /*c750*/  FMUL R2, R12, 0.25 ;  /* 0x3e8000000c027820 */ /* 0x000fc80000400000 */
[----:B------:R-:W-:-:S03]  /*c760*/  FMUL R3, R2, 4 ;  /* 0x4080000002037820 */ /* 0x000fc60000400000 */
[----:B------:R-:W-:Y:S01]  /*c770*/  DFMA R42, R32, R42, R32 ;  /* 0x0000002a202a722b */ /* 0x000fe20000000020 */
[----:B------:R-:W0:Y:S07]  /*c780*/  F2F.F64.F32 R32, R3 ;  /* 0x0000000300207310 */ /* 0x000e2e0000201800 */
        /* <DEDUP_REMOVED lines=18> */
.L_x_149:
[----:B------:R-:W-:Y:S05]  /*c8b0*/  BSYNC.RECONVERGENT B2 ;  /* 0x0000000000027941 */ /* 0x000fea0003800200 */
.L_x_148:
[----:B------:R-:W0:Y:S01]  /*c8c0*/  F2F.F64.F32 R2, R2 ;  /* 0x0000000200027310 */ /* 0x000e220000201800 */
[----:B------:R-:W-:Y:S01]  /*c8d0*/  BSSY.RECONVERGENT B4, `(.L_x_150) ;  /* 0x000009e000047945 */ /* 0x000fe20003800200 */
[----:B------:R-:W-:Y:S01]  /*c8e0*/  DADD R44, R40, R44 ;  /* 0x00000000282c7229 */ /* 0x000fe2000000002c */
[----:B------:R-:W-:Y:S01]  /*c8f0*/  CS2R R40, SRZ ;  /* 0x0000000000287805 */ /* 0x000fe2000001ff00 */
[----:B0-----:R-:W-:-:S10]  /*c900*/  DFMA R36, R2, 0.5, R38 ;  /* 0x3fe000000224782b */ /* 0x001fd40000000026 */
        /* <DEDUP_REMOVED lines=18> */
.L_x_153:
[----:B------:R-:W-:Y:S05]  /*ca30*/  BSYNC.RECONVERGENT B5 ;  /* 0x0000000000057941 */ /* 0x000fea0003800200 */
.L_x_152:
        /* <DEDUP_REMOVED lines=69> */
.L_x_155:
[----:B------:R-:W-:Y:S05]  /*ce90*/  BSYNC.RECONVERGENT B1 ;  /* 0x0000000000017941 */ /* 0x000fea0003800200 */
.L_x_154:
        /* <DEDUP_REMOVED lines=61> */
.L_x_157:
[----:B------:R-:W-:Y:S05]  /*d270*/  BSYNC.RECONVERGENT B1 ;  /* 0x0000000000017941 */ /* 0x000fea0003800200 */
.L_x_156:
[----:B------:R-:W-:-:S10]  /*d280*/  DMUL R20, R20, R18 ;  /* 0x0000001214147228 */ /* 0x000fd40000000000 */
[----:B------:R-:W0:Y:S08]  /*d290*/  F2F.F32.F64 R20, R20 ;  /* 0x0000001400147310 */ /* 0x000e300000301000 */
[----:B0-----:R0:W1:Y:S02]  /*d2a0*/  F2F.F64.F32 R40, R20 ;  /* 0x0000001400287310 */ /* 0x0010640000201800 */
.L_x_151:
[----:B------:R-:W-:Y:S05]  /*d2b0*/  BSYNC.RECONVERGENT B4 ;  /* 0x0000000000047941 */ /* 0x000fea0003800200 */
.L_x_150:
[----:B------:R-:W0:Y:S01]  /*d2c0*/  F2F.F64.F32 R2, R36 ;  /* 0x0000002400027310 */ /* 0x000e220000201800 */
[----:B------:R-:W-:Y:S01]  /*d2d0*/  UMOV UR4, 0xa3d70a4 ;  /* 0x0a3d70a400047882 */ /* 0x000fe20000000000 */
[----:B------:R-:W-:Y:S01]  /*d2e0*/  UMOV UR5, 0x3ff4a3d7 ;  /* 0x3ff4a3d700057882 */ /* 0x000fe20000000000 */
[----:B------:R-:W-:Y:S01]  /*d2f0*/  FSET.BF.GT.AND R4, R36, 5, PT ;  /* 0x40a000002404780a */ /* 0x000fe20003804000 */
[----:B------:R-:W-:Y:S04]  /*d300*/  BSSY.RECONVERGENT B4, `(.L_x_158) ;  /* 0x0000017000047945 */ /* 0x000fe80003800200 */
[----:B------:R-:W2:Y:S01]  /*d310*/  F2F.F64.F32 R16, R4 ;  /* 0x0000000400107310 */ /* 0x000ea20000201800 */
[----:B0-----:R-:W-:-:S07]  /*d320*/  DADD R20, R2, UR4 ;  /* 0x0000000402147e29 */ /* 0x001fce0008000000 */
[----:B------:R-:W0:Y:S01]  /*d330*/  MUFU.RCP R6, R11 ;  /* 0x0000000b00067308 */ /* 0x000e220000001000 */
[----:B------:R-:W-:Y:S01]  /*d340*/  UMOV UR4, 0x4e8db8f2 ;  /* 0x4e8db8f200047882 */ /* 0x000fe20000000000 */
[----:B------:R-:W-:Y:S02]  /*d350*/  UMOV UR5, 0x3fb45f2d ;  /* 0x3fb45f2d00057882 */ /* 0x000fe40000000000 */
[----:B--2---:R-:W-:-:S04]  /*d360*/  DMUL R16, R16, UR4 ;  /* 0x0000000410107c28 */ /* 0x004fc80008000000 */
[----:B------:R-:W2:Y:S01]  /*d370*/  F2F.F32.F64 R2, R20 ;  /* 0x0000001400027310 */ /* 0x000ea20000301000 */
[----:B------:R-:W-:Y:S01]  /*d380*/  UMOV UR4, 0x51eb851f ;  /* 0x51eb851f00047882 */ /* 0x000fe20000000000 */
[----:B------:R-:W-:Y:S02]  /*d390*/  UMOV UR5, 0x402d1eb8 ;  /* 0x402d1eb800057882 */ /* 0x000fe40000000000 */
[----:B------:R-:W-:Y:S01]  /*d3a0*/  DMUL R16, R16, UR4 ;  /* 0x0000000410107c28 */ /* 0x000fe20008000000 */
[----:B0-----:R-:W-:-:S04]  /*d3b0*/  FFMA R3, R6, -R11, 1 ;  /* 0x3f80000006037423 */ /* 0x001fc8000000080b */
[----:B------:R-:W-:Y:S01]  /*d3c0*/  FFMA R3, R6, R3, R6 ;  /* 0x0000000306037223 */ /* 0x000fe20000000006 */
[----:B--2---:R-:W0:Y:S02]  /*d3d0*/  FCHK P0, R2, R11 ;  /* 0x0000000b02007302 */ /* 0x004e240000000000 */
[----:B-1----:R-:W-:Y:S01]  /*d3e0*/  DMUL R40, R16, R40 ;  /* 0x0000002810287228 */ /* 0x002fe20000000000 */
[----:B------:R-:W-:-:S04]  /*d3f0*/  FFMA R15, R3, R2, RZ ;  /* 0x00000002030f7223 */ /* 0x000fc800000000ff */
[----:B------:R-:W-:-:S04]  /*d400*/  FFMA R4, R15, -R11, R2 ;  /* 0x8000000b0f047223 */ /* 0x000fc80000000002 */
[----:B------:R-:W-:Y:S01]  /*d410*/  FFMA R3, R3, R4, R15 ;  /* 0x0000000403037223 */ /* 0x000fe2000000000f */
[----:B0-----:R-:W-:Y:S06]  /*d420*/  @!P0 BRA `(.L_x_159) ;  /* 0x0000000000108947 */ /* 0x001fec0003800000 */
[----:B------:R-:W-:Y:S01]  /*d430*/  IMAD.MOV.U32 R4, RZ, RZ, R2 ;  /* 0x000000ffff047224 */ /* 0x000fe200078e0002 */
[----:B------:R-:W-:Y:S02]  /*d440*/  MOV R3, R11 ;  /* 0x0000000b00037202 */ /* 0x000fe40000000f00 */
[----:B------:R-:W-:-:S07]  /*d450*/  MOV R6, 0xd470 ;  /* 0x0000d47000067802 */ /* 0x000fce0000000f00 */
[----:B------:R-:W-:Y:S05]  /*d460*/  CALL.REL.NOINC `($__internal_4_$__cuda_sm3x_div_rn_noftz_f32_slowpath) ;  /* 0x0000003400787944 */ /* 0x000fea0003c00000 */
.L_x_159:
[----:B------:R-:W-:Y:S05]  /*d470*/  BSYNC.RECONVERGENT B4 ;  /* 0x0000000000047941 */ /* 0x000fea0003800200 */
.L_x_158:
[----:B------:R-:W0:Y:S01]  /*d480*/  F2F.F64.F32 R16, R3 ;  /* 0x0000000300107310 */ /* 0x000e220000201800 */
[----:B------:R-:W-:Y:S01]  /*d490*/  IMAD.MOV.U32 R6, RZ, RZ, 0x80000 ;  /* 0x00080000ff067424 */ /* 0x000fe200078e00ff */
[----:B------:R-:W-:Y:S01]  /*d4a0*/  BSSY.RECONVERGENT B1, `(.L_x_160) ;  /* 0x0000025000017945 */ /* 0x000fe20003800200 */
[----:B0-----:R-:W-:Y:S01]  /*d4b0*/  DSETP.MIN.AND P0, P1, R16, 15, PT ;  /* 0x402e00001000742a */ /* 0x001fe20003900000 */
[----:B------:R-:W-:-:S05]  /*d4c0*/  MOV R4, R17 ;  /* 0x0000001100047202 */ /* 0x000fca0000000f00 */
[----:B------:R-:W-:Y:S01]  /*d4d0*/  FSEL R15, R4, 2.71875, P0 ;  /* 0x402e0000040f7808 */ /* 0x000fe20000000000 */
[----:B------:R-:W-:Y:S01]  /*d4e0*/  IMAD.MOV.U32 R4, RZ, RZ, 0x437c0000 ;  /* 0x437c0000ff047424 */ /* 0x000fe200078e00ff */
        /* <DEDUP_REMOVED lines=32> */
.L_x_161:
[----:B------:R-:W-:Y:S05]  /*d6f0*/  BSYNC.RECONVERGENT B1 ;  /* 0x0000000000017941 */ /* 0x000fea0003800200 */
.L_x_160:
        /* <DEDUP_REMOVED lines=47> */
[C---:B------:R-:W-:Y:S01]  /*d9f0*/  FMUL R4, R33.reuse, 2 ;  /* 0x4000000021047820 */ /* 0x040fe20000400000 */
[----:B------:R-:W-:Y:S01]  /*da00*/  IMAD.MOV.U32 R17, RZ, RZ, 0x391fcb8e ;  /* 0x391fcb8eff117424 */ /* 0x000fe200078e00ff */
[C---:B------:R-:W-:Y:S02]  /*da10*/  FSETP.NEU.AND P0, PT, |R2|.reuse, +INF , PT ;  /* 0x7f8000000200780b */ /* 0x040fe40003f0d200 */
[----:B------:R-:W0:Y:S01]  /*da20*/  FRND R3, R4 ;  /* 0x0000000400037307 */ /* 0x000e220000201000 */
[----:B------:R-:W-:Y:S01]  /*da30*/  FFMA R15, R33, 2, -R4 ;  /* 0x40000000210f7823 */ /* 0x000fe20000000804 */
[----:B------:R-:W-:Y:S02]  /*da40*/  FSETP.NEU.AND P0, PT, R2, RZ, P0 ;  /* 0x000000ff0200720b */ /* 0x000fe4000070d000 */
[----:B------:R-:W-:Y:S01]  /*da50*/  FSETP.GT.AND P2, PT, |R4|, 152, PT ;  /* 0x431800000400780b */ /* 0x000fe20003f44200 */
[----:B------:R-:W-:-:S03]  /*da60*/  FFMA R15, R34, 2, R15 ;  /* 0x40000000220f7823 */ /* 0x000fc6000000000f */
[----:B------:R1:W2:Y:S01]  /*da70*/  F2I.NTZ R16, R4 ;  /* 0x0000000400107305 */ /* 0x0002a20000203100 */
[----:B0-----:R-:W-:Y:S01]  /*da80*/  FADD R6, R4, -R3 ;  /* 0x8000000304067221 */ /* 0x001fe20000000000 */
[----:B------:R-:W-:-:S03]  /*da90*/  FSETP.GT.AND P1, PT, R3, RZ, PT ;  /* 0x000000ff0300720b */ /* 0x000fc60003f24000 */
[----:B------:R-:W-:Y:S01]  /*daa0*/  FADD R6, R6, R15 ;  /* 0x0000000f06067221 */ /* 0x000fe20000000000 */
[----:B------:R-:W-:Y:S02]  /*dab0*/  SEL R3, RZ, 0x83000000, P1 ;  /* 0x83000000ff037807 */ /* 0x000fe40000800000 */
[----:B------:R-:W-:Y:S01]  /*dac0*/  FSETP.GEU.AND P1, PT, R4, RZ, PT ;  /* 0x000000ff0400720b */ /* 0x000fe20003f2e000 */
[----:B------:R-:W-:Y:S01]  /*dad0*/  FFMA R15, R6, R17, 0.0013391353422775864601 ;  /* 0x3aaf85ed060f7423 */ /* 0x000fe20000000011 */
[----:B-1----:R-:W-:Y:S01]  /*dae0*/  @!P0 FADD R4, R2, R2 ;  /* 0x0000000202048221 */ /* 0x002fe20000000000 */
[----:B--2---:R-:W-:Y:S02]  /*daf0*/  IMAD R16, R16, 0x800000, -R3 ;  /* 0x0080000010107824 */ /* 0x004fe400078e0a03 */
[----:B------:R-:W-:-:S04]  /*db00*/  FFMA R15, R6, R15, 0.0096188392490148544312 ;  /* 0x3c1d9856060f7423 */ /* 0x000fc8000000000f */
[----:B------:R-:W-:-:S04]  /*db10*/  FFMA R15, R6, R15, 0.055503588169813156128 ;  /* 0x3d6357bb060f7423 */ /* 0x000fc8000000000f */
[----:B------:R-:W-:-:S04]  /*db20*/  FFMA R15, R6, R15, 0.24022644758224487305 ;  /* 0x3e75fdec060f7423 */ /* 0x000fc8000000000f */
[C---:B------:R-:W-:Y:S01]  /*db30*/  FFMA R17, R6.reuse, R15, 0.69314718246459960938 ;  /* 0x3f31721806117423 */ /* 0x040fe2000000000f */
[----:B------:R-:W-:Y:S02]  /*db40*/  IADD3 R15, PT, PT, R3, 0x7f000000, RZ ;  /* 0x7f000000030f7810 */ /* 0x000fe40007ffe0ff */
[----:B------:R-:W-:Y:S01]  /*db50*/  FSEL R3, RZ, +INF , !P1 ;  /* 0x7f800000ff037808 */ /* 0x000fe20004800000 */
[----:B------:R-:W-:-:S04]  /*db60*/  FFMA R6, R6, R17, 1 ;  /* 0x3f80000006067423 */ /* 0x000fc80000000011 */
[----:B------:R-:W-:-:S04]  /*db70*/  FMUL R15, R15, R6 ;  /* 0x000000060f0f7220 */ /* 0x000fc80000400000 */
[----:B------:R-:W-:Y:S01]  /*db80*/  @!P2 FMUL R3, R16, R15 ;  /* 0x0000000f1003a220 */ /* 0x000fe20000400000 */
[----:B------:R-:W-:-:S07]  /*db90*/  @!P0 LOP3.LUT R3, R4, 0x7fffffff, RZ, 0xc0, !PT ;  /* 0x7fffffff04038812 */ /* 0x000fce00078ec0ff */
.L_x_165:
[----:B------:R-:W-:Y:S05]  /*dba0*/  BSYNC.RECONVERGENT B1 ;  /* 0x0000000000017941 */ /* 0x000fea0003800200 */
.L_x_164:
        /* <DEDUP_REMOVED lines=14> */
.L_x_167:
[----:B------:R-:W-:Y:S05]  /*dc90*/  BSYNC.RECONVERGENT B5 ;  /* 0x0000000000057941 */ /* 0x000fea0003800200 */
.L_x_166:
        /* <DEDUP_REMOVED lines=24> */
.L_x_169:
[----:B------:R-:W-:Y:S05]  /*de20*/  BSYNC.RECONVERGENT B2 ;  /* 0x0000000000027941 */ /* 0x000fea0003800200 */
.L_x_168:
        /* <DEDUP_REMOVED lines=14> */
.L_x_171:
[----:B------:R-:W-:Y:S01]  /*df10*/  FMUL.FTZ R21, R4, R15 ;  /* 0x0000000f04157220 */ /* 0x000fe20000410000 */
[----:B------:R-:W-:-:S03]  /*df20*/  FMUL.FTZ R3, R15, 0.5 ;  /* 0x3f0000000f037820 */ /* 0x000fc60000410000 */
[----:B------:R-:W-:-:S04]  /*df30*/  FFMA R4, -R21, R21, R4 ;  /* 0x0000001515047223 */ /* 0x000fc80000000104 */
[----:B------:R-:W-:-:S07]  /*df40*/  FFMA R21, R4, R3, R21 ;  /* 0x0000000304157223 */ /* 0x000fce0000000015 */
.L_x_172:
[----:B------:R-:W-:Y:S05]  /*df50*/  BSYNC.RECONVERGENT B1 ;  /* 0x0000000000017941 */ /* 0x000fea0003800200 */
.L_x_170:
        /* <DEDUP_REMOVED lines=24> */
.L_x_174:
[----:B------:R-:W-:Y:S05]  /*e0e0*/  BSYNC.RECONVERGENT B2 ;  /* 0x0000000000027941 */ /* 0x000fea0003800200 */
.L_x_173:
        /* <DEDUP_REMOVED lines=39> */
.L_x_176:
[----:B------:R-:W-:Y:S05]  /*e360*/  BSYNC.RECONVERGENT B1 ;  /* 0x0000000000017941 */ /* 0x000fea0003800200 */
.L_x_175:
        /* <DEDUP_REMOVED lines=8> */
.L_x_163:
[----:B------:R-:W-:Y:S05]  /*e3f0*/  BSYNC.RECONVERGENT B4 ;  /* 0x0000000000047941 */ /* 0x000fea0003800200 */
.L_x_162:
[----:B0-----:R-:W-:Y:S01]  /*e400*/  FADD R2, R36, -6 ;  /* 0xc0c0000024027421 */ /* 0x001fe20000000000 */
        /* <DEDUP_REMOVED lines=69> */
.L_x_180:
[----:B------:R-:W-:Y:S05]  /*e860*/  BSYNC.RECONVERGENT B2 ;  /* 0x0000000000027941 */ /* 0x000fea0003800200 */
.L_x_179:
        /* <DEDUP_REMOVED lines=61> */
.L_x_182:
[----:B------:R-:W-:Y:S05]  /*ec40*/  BSYNC.RECONVERGENT B2 ;  /* 0x0000000000027941 */ /* 0x000fea0003800200 */
.L_x_181:
        /* <DEDUP_REMOVED lines=12> */
[----:B0-----:R0:W2:Y:S02]  /*ed10*/  F2F.F64.F32 R16, R2 ;  /* 0x0000000200107310 */ /* 0x0010a40000201800 */
.L_x_178:
[----:B------:R-:W-:Y:S05]  /*ed20*/  BSYNC.RECONVERGENT B1 ;  /* 0x0000000000017941 */ /* 0x000fea0003800200 */
.L_x_177:
[----:B------:R-:W3:Y:S01]  /*ed30*/  MUFU.RCP64H R21, 6 ;  /* 0x4018000000157908 */ /* 0x000ee20000001800 */
[----:B0-----:R-:W-:Y:S01]  /*ed40*/  IMAD.MOV.U32 R2, RZ, RZ, 0x0 ;  /* 0x00000000ff027424 */ /* 0x001fe200078e00ff */
[----:B------:R-:W-:Y:S01]  /*ed50*/  MOV R3, 0x40180000 ;  /* 0x4018000000037802 */ /* 0x000fe20000000f00 */
[----:B------:R-:W-:Y:S02]  /*ed60*/  IMAD.MOV.U32 R20, RZ, RZ, 0x1 ;  /* 0x00000001ff147424 */ /* 0x000fe400078e00ff */
[----:B------:R-:W-:Y:S01]  /*ed70*/  FMUL R6, R12, 0.25 ;  /* 0x3e8000000c067820 */ /* 0x000fe20000400000 */
[----:B------:R-:W-:Y:S01]  /*ed80*/  UMOV UR4, 0x4e8db8f2 ;  /* 0x4e8db8f200047882 */ /* 0x000fe20000000000 */
[----:B------:R-:W-:Y:S01]  /*ed90*/  UMOV UR5, 0x3fb45f2d ;  /* 0x3fb45f2d00057882 */ /* 0x000fe20000000000 */
[----:B-12---:R-:W-:Y:S01]  /*eda0*/  DADD R16, R16, R48 ;  /* 0x0000000010107229 */ /* 0x006fe20000000030 */
[----:B------:R-:W-:Y:S01]  /*edb0*/  BSSY.RECONVERGENT B2, `(.L_x_183) ;  /* 0x0000018000027945 */ /* 0x000fe20003800200 */
[----:B------:R-:W-:-:S02]  /*edc0*/  DMUL R40, R40, UR4 ;  /* 0x0000000428287c28 */ /* 0x000fc40008000000 */
[----:B---3--:R-:W-:-:S06]  /*edd0*/  DFMA R32, R20, -R2, 1 ;  /* 0x3ff000001420742b */ /* 0x008fcc0000000802 */
[----:B------:R-:W-:Y:S02]  /*ede0*/  DMUL R16, R16, R40 ;  /* 0x0000002810107228 */ /* 0x000fe40000000000 */
[----:B------:R-:W-:-:S08]  /*edf0*/  DFMA R32, R32, R32, R32 ;  /* 0x000000202020722b */ /* 0x000fd00000000020 */
        /* <DEDUP_REMOVED lines=18> */
[----:B------:R-:W-:-:S07]  /*ef20*/  MOV R2, R4 ;  /* 0x0000000400027202 */ /* 0x000fce0000000f00 */
.L_x_184:
[----:B------:R-:W-:Y:S05]  /*ef30*/  BSYNC.RECONVERGENT B2 ;  /* 0x0000000000027941 */ /* 0x000fea0003800200 */
.L_x_183:
[----:B------:R-:W-:Y:S01]  /*ef40*/  FSETP.GTU.AND P0, PT, R36, R14, PT ;  /* 0x0000000e2400720b */ /* 0x000fe20003f0c000 */
[----:B------:R-:W-:Y:S01]  /*ef50*/  DADD R40, R44, R2 ;  /* 0x000000002c287229 */ /* 0x000fe20000000002 */
[----:B------:R-:W-:-:S11]  /*ef60*/  FADD R36, RZ, R36 ;  /* 0x00000024ff247221 */ /* 0x000fd60000000000 */
[----:B------:R-:W-:Y:S05]  /*ef70*/  @!P0 BRA `(.L_x_185) ;  /* 0xffffff8c001c8947 */ /* 0x000fea000383ffff */
.L_x_75:
[----:B------:R-:W-:Y:S05]  /*ef80*/  BSYNC.RECONVERGENT B3 ;  /* 0x0000000000037941 */ /* 0x000fea0003800200 */
.L_x_74:
[----:B------:R-:W-:Y:S02]  /*ef90*/  UMOV UR4, 0xcc ;  /* 0x000000cc00047882 */ /* 0x000fe40000000000 */
[----:B------:R-:W-:-:S04]  /*efa0*/  LEA R2, R10, UR4, 0x2 ;  /* 0x000000040a027c11 */ /* 0x000fc8000f8e10ff */
[C---:B------:R-:W-:Y:S02]  /*efb0*/  ISETP.EQ.AND P1, PT, R2.reuse, 0x4, PT ;  /* 0x000000040200780c */ /* 0x040fe40003f22270 */
[C---:B------:R-:W-:Y:S02]  /*efc0*/  ISETP.EQ.AND P2, PT, R2.reuse, 0x8, PT ;  /* 0x000000080200780c */ /* 0x040fe40003f42270 */
[C---:B------:R-:W-:Y:S02]  /*efd0*/  ISETP.EQ.AND P3, PT, R2.reuse, 0xc, PT ;  /* 0x0000000c0200780c */ /* 0x040fe40003f62270 */
[C---:B------:R-:W-:Y:S02]  /*efe0*/  ISETP.EQ.AND P0, PT, R2.reuse, RZ, PT ;  /* 0x000000ff0200720c */ /* 0x040fe40003f02270 */
[----:B------:R-:W-:-:S05]  /*eff0*/  ISETP.EQ.AND P0, PT, R2, 0x10, PT ;  /* 0x000000100200780c */ /* 0x000fca0003f02270 */
[----:B------:R-:W-:Y:S01]  /*f000*/  @P1 IMAD.MOV.U32 R4, RZ, RZ, RZ ;  /* 0x000000ffff041224 */ /* 0x000fe200078e00ff */
[C---:B------:R-:W-:Y:S02]  /*f010*/  ISETP.EQ.AND P1, PT, R2.reuse, 0x14, PT ;  /* 0x000000140200780c */ /* 0x040fe40003f22270 */
[----:B------:R-:W-:Y:S01]  /*f020*/  @P2 MOV R4, 0x3ddb22d1 ;  /* 0x3ddb22d100042802 */ /* 0x000fe20000000f00 */
[----:B------:R-:W-:Y:S01]  /*f030*/  @P3 IMAD.MOV.U32 R4, RZ, RZ, 0x3e9b22d1 ;  /* 0x3e9b22d1ff043424 */ /* 0x000fe200078e00ff */
[C---:B------:R-:W-:Y:S02]  /*f040*/  ISETP.EQ.AND P2, PT, R2.reuse, 0x18, PT ;  /* 0x000000180200780c */ /* 0x040fe40003f42270 */
[C---:B------:R-:W-:Y:S02]  /*f050*/  ISETP.EQ.AND P3, PT, R2.reuse, 0x1c, PT ;  /* 0x0000001c0200780c */ /* 0x040fe40003f62270 */
[----:B------:R-:W-:Y:S02]  /*f060*/  @P0 MOV R4, 0x3ea5e354 ;  /* 0x3ea5e35400040802 */ /* 0x000fe40000000f00 */
[----:B------:R-:W-:-:S03]  /*f070*/  ISETP.EQ.AND P0, PT, R2, 0x20, PT ;  /* 0x000000200200780c */ /* 0x000fc60003f02270 */
[----:B------:R-:W-:Y:S01]  /*f080*/  @P1 IMAD.MOV.U32 R4, RZ, RZ, 0x3f01cac1 ;  /* 0x3f01cac1ff041424 */ /* 0x000fe200078e00ff */
[----:B------:R-:W-:-:S03]  /*f090*/  ISETP.EQ.AND P1, PT, R2, 0x24, PT ;  /* 0x000000240200780c */ /* 0x000fc60003f22270 */
[----:B------:R-:W-:Y:S02]  /*f0a0*/  @P2 MOV R4, 0x3f2f9db2 ;  /* 0x3f2f9db200042802 */ /* 0x000fe40000000f00 */
[C---:B------:R-:W-:Y:S01]  /*f0b0*/  ISETP.EQ.AND P2, PT, R2.reuse, 0x28, PT ;  /* 0x000000280200780c */ /* 0x040fe20003f42270 */
[----:B------:R-:W-:Y:S01]  /*f0c0*/  @P3 IMAD.MOV.U32 R4, RZ, RZ, 0x3fc53f7d ;  /* 0x3fc53f7dff043424 */ /* 0x000fe200078e00ff */
[C---:B------:R-:W-:Y:S02]  /*f0d0*/  ISETP.EQ.AND P3, PT, R2.reuse, 0x2c, PT ;  /* 0x0000002c0200780c */ /* 0x040fe40003f62270 */
[----:B------:R-:W-:Y:S02]  /*f0e0*/  @P0 MOV R4, 0x3fdd2f1b ;  /* 0x3fdd2f1b00040802 */ /* 0x000fe40000000f00 */
[C---:B------:R-:W-:Y:S02]  /*f0f0*/  ISETP.EQ.AND P0, PT, R2.reuse, 0x30, PT ;  /* 0x000000300200780c */ /* 0x040fe40003f02270 */
[----:B------:R-:W-:Y:S01]  /*f100*/  @P1 IMAD.MOV.U32 R4, RZ, RZ, 0x3ff51eb8 ;  /* 0x3ff51eb8ff041424 */ /* 0x000fe200078e00ff */
[----:B------:R-:W-:-:S04]  /*f110*/  ISETP.EQ.AND P1, PT, R2, 0x34, PT ;  /* 0x000000340200780c */ /* 0x000fc80003f22270 */
        /* <DEDUP_REMOVED lines=14> */
[----:B------:R-:W-:Y:S01]  /*f200*/  @P1 IMAD.MOV.U32 R4, RZ, RZ, R0 ;  /* 0x000000ffff041224 */ /* 0x000fe200078e0000 */
        /* <DEDUP_REMOVED lines=92> */
[----:B------:R-:W-:Y:S02]  /*f7d0*/  ISETP.EQ.AND P3, PT, R2, 0x10c, PT ;  /* 0x0000010c0200780c */ /* 0x000fe40003f62270 */
[----:B------:R-:W-:Y:S02]  /*f7e0*/  @P0 MOV R4, 0x3d1ba5e3 ;  /* 0x3d1ba5e300040802 */ /* 0x000fe40000000f00 */
[----:B------:R-:W-:-:S07]  /*f7f0*/  @P1 IMAD.MOV.U32 R4, RZ, RZ, 0x3ced9168 ;  /* 0x3ced9168ff041424 */ /* 0x000fce00078e00ff */
[----:B------:R-:W-:Y:S02]  /*f800*/  @P2 MOV R4, 0x3ce56042 ;  /* 0x3ce5604200042802 */ /* 0x000fe40000000f00 */
[----:B------:R-:W-:-:S04]  /*f810*/  @P3 IMAD.MOV.U32 R4, RZ, RZ, 0x3d1ba5e3 ;  /* 0x3d1ba5e3ff043424 */ /* 0x000fc800078e00ff */
[----:B------:R-:W0:Y:S02]  /*f820*/  F2F.F64.F32 R2, R4 ;  /* 0x0000000400027310 */ /* 0x000e240000201800 */
[----:B0-----:R-:W-:-:S08]  /*f830*/  DADD R2, R2, R40 ;  /* 0x0000000002027229 */ /* 0x001fd00000000028 */
[----:B------:R-:W-:-:S11]  /*f840*/  DMUL R24, R24, R2 ;  /* 0x0000000218187228 */ /* 0x000fd60000000000 */
.L_x_67:
[----:B------:R-:W-:-:S04]  /*f850*/  IADD3 R10, PT, PT, R10, 0x1, RZ ;  /* 0x000000010a0a7810 */ /* 0x000fc80007ffe0ff */
[----:B------:R-:W-:-:S13]  /*f860*/  ISETP.NE.AND P0, PT, R10, 0xd, PT ;  /* 0x0000000d0a00780c */ /* 0x000fda0003f05270 */
[----:B------:R-:W-:Y:S05]  /*f870*/  @P0 BRA `(.L_x_186) ;  /* 0xffffff6000c80947 */ /* 0x000fea000383ffff */
[----:B------:R-:W-:Y:S01]  /*f880*/  UMOV UR4, 0x9999999a ;  /* 0x9999999a00047882 */ /* 0x000fe20000000000 */
[----:B------:R-:W-:Y:S01]  /*f890*/  UMOV UR5, 0x3fb99999 ;  /* 0x3fb9999900057882 */ /* 0x000fe20000000000 */
[----:B------:R-:W-:Y:S01]  /*f8a0*/  IMAD.MOV.U32 R8, RZ, RZ, 0x652b82fe ;  /* 0x652b82feff087424 */ /* 0x000fe200078e00ff */
[----:B------:R-:W-:Y:S01]  /*f8b0*/  DMUL R26, R26, -UR4 ;  /* 0x800000041a1a7c28 */ /* 0x000fe20008000000 */
[----:B0-----:R-:W-:Y:S01]  /*f8c0*/  MOV R9, 0x3ff71547 ;  /* 0x3ff7154700097802 */ /* 0x001fe20000000f00 */
[----:B------:R-:W-:Y:S01]  /*f8d0*/  UMOV UR4, 0xfefa39ef ;  /* 0xfefa39ef00047882 */ /* 0x000fe20000000000 */
[----:B------:R-:W-:Y:S01]  /*f8e0*/  UMOV UR5, 0x3fe62e42 ;  /* 0x3fe62e4200057882 */ /* 0x000fe20000000000 */
[----:B------:R-:W-:Y:S04]  /*f8f0*/  BSSY.RECONVERGENT B1, `(.L_x_187) ;  /* 0x0000036000017945 */ /* 0x000fe80003800200 */
[----:B------:R-:W-:-:S02]  /*f900*/  DFMA R8, R26, R8, 6.75539944105574400000e+15 ;  /* 0x433800001a08742b */ /* 0x000fc40000000008 */
        /* <DEDUP_REMOVED lines=44> */
[----:B------:R-:W-:Y:S02]  /*fbd0*/  @!P1 LEA.HI R0, R8, R8, RZ, 0x1 ;  /* 0x0000000808009211 */ /* 0x000fe400078f08ff */
[----:B------:R-:W-:Y:S02]  /*fbe0*/  FSEL R3, R3, RZ, P0 ;  /* 0x000000ff03037208 */ /* 0x000fe40000000000 */
[----:B------:R-:W-:-:S04]  /*fbf0*/  @!P1 SHF.R.S32.HI R9, RZ, 0x1, R0 ;  /* 0x00000001ff099819 */ /* 0x000fc80000011400 */
[----:B------:R-:W-:Y:S01]  /*fc00*/  @!P1 LEA R7, R9, R7, 0x14 ;  /* 0x0000000709079211 */ /* 0x000fe200078ea0ff */
[----:B------:R-:W-:-:S05]  /*fc10*/  @!P1 IMAD.IADD R8, R8, 0x1, -R9 ;  /* 0x0000000108089824 */ /* 0x000fca00078e0a09 */
[----:B------:R-:W-:Y:S01]  /*fc20*/  @!P1 LEA R9, R8, 0x3ff00000, 0x14 ;  /* 0x3ff0000008099811 */ /* 0x000fe200078ea0ff */
[----:B------:R-:W-:-:S06]  /*fc30*/  @!P1 IMAD.MOV.U32 R8, RZ, RZ, RZ ;  /* 0x000000ffff089224 */ /* 0x000fcc00078e00ff */
[----:B------:R-:W-:-:S11]  /*fc40*/  @!P1 DMUL R2, R6, R8 ;  /* 0x0000000806029228 */ /* 0x000fd60000000000 */
.L_x_188:
[----:B------:R-:W-:Y:S05]  /*fc50*/  BSYNC.RECONVERGENT B1 ;  /* 0x0000000000017941 */ /* 0x000fea0003800200 */
.L_x_187:
[----:B------:R-:W-:Y:S01]  /*fc60*/  DMUL R2, R24, R2 ;  /* 0x0000000218027228 */ /* 0x000fe20000000000 */
[----:B------:R-:W0:Y:S01]  /*fc70*/  LDC.64 R8, c[0x0][0x388] ;  /* 0x0000e200ff087b82 */ /* 0x000e220000000a00 */
[----:B------:R-:W-:Y:S02]  /*fc80*/  R2UR UR4, R30 ;  /* 0x000000001e0472ca */ /* 0x000fe400000e0000 */
[----:B------:R-:W-:-:S06]  /*fc90*/  R2UR UR5, R31 ;  /* 0x000000001f0572ca */ /* 0x000fcc00000e0000 */
[----:B------:R-:W5:Y:S08]  /*fca0*/  F2F.F32.F64 R2, R2 ;  /* 0x0000000200027310 */ /* 0x000f700000301000 */
[----:B-----5:R-:W5:Y:S01]  /*fcb0*/  F2F.F64.F32 R6, R2 ;  /* 0x0000000200067310 */ /* 0x020f620000201800 */
[----:B0-----:R-:W-:-:S05]  /*fcc0*/  IMAD.WIDE.U32 R4, R5, 0x8, R8 ;  /* 0x0000000805047825 */ /* 0x001fca00078e0008 */
[----:B-----5:R0:W-:Y:S02]  /*fcd0*/  STG.E.64 desc[UR4][R4.64], R6 ;  /* 0x0000000604007986 */ /* 0x0201e4000c101b04 */
.L_x_1:
[----:B------:R-:W-:Y:S05]  /*fce0*/  BSYNC.RECONVERGENT B0 ;  /* 0x0000000000007941 */ /* 0x000fea0003800200 */
.L_x_0:
[----:B------:R-:W-:Y:S06]  /*fcf0*/  BAR.SYNC.DEFER_BLOCKING 0x0 ;  /* 0x0000000000007b1d */ /* 0x000fec0000010000 */
[----:B------:R-:W-:Y:S05]  /*fd00*/  EXIT ;  /* 0x000000000000794d */ /* 0x000fea0003800000 */
        .weak           $__internal_0_$__cuda_sm20_dblrcp_rn_slowpath_v3
        .type           $__internal_0_$__cuda_sm20_dblrcp_rn_slowpath_v3,@function
        .size           $__internal_0_$__cuda_sm20_dblrcp_rn_slowpath_v3,($__internal_1_$__cuda_sm20_div_rn_f64_full - $__internal_0_$__cuda_sm20_dblrcp_rn_slowpath_v3)
$__internal_0_$__cuda_sm20_dblrcp_rn_slowpath_v3:
[----:B------:R-:W-:Y:S01]  /*fd10*/  MOV R17, R3 ;  /* 0x0000000300117202 */ /* 0x000fe20000000f00 */
[----:B------:R-:W-:Y:S05]  /*fd20*/  BSSY.RECONVERGENT B2, `(.L_x_189) ;  /* 0x0000025000027945 */ /* 0x000fea0003800200 */
[----:B------:R-:W-:-:S14]  /*fd30*/  DSETP.GTU.AND P0, PT, |R16|, +INF , PT ;  /* 0x7ff000001000742a */ /* 0x000fdc0003f0c200 */
[----:B------:R-:W-:Y:S05]  /*fd40*/  @P0 BRA `(.L_x_190) ;  /* 0x0000000000800947 */ /* 0x000fea0003800000 */
[----:B------:R-:W-:-:S05]  /*fd50*/  LOP3.LUT R3, R3, 0x7fffffff, RZ, 0xc0, !PT ;  /* 0x7fffffff03037812 */ /* 0x000fca00078ec0ff */
[----:B------:R-:W-:-:S05]  /*fd60*/  VIADD R15, R3, 0xffffffff ;  /* 0xffffffff030f7836 */ /* 0x000fca0000000000 */
[----:B------:R-:W-:-:S13]  /*fd70*/  ISETP.GE.U32.AND P0, PT, R15, 0x7fefffff, PT ;  /* 0x7fefffff0f00780c */ /* 0x000fda0003f06070 */
[----:B------:R-:W-:Y:S02]  /*fd80*/  @P0 LOP3.LUT R21, R17, 0x7ff00000, RZ, 0x3c, !PT ;  /* 0x7ff0000011150812 */ /* 0x000fe400078e3cff */
[----:B------:R-:W-:Y:S01]  /*fd90*/  @P0 MOV R20, RZ ;  /* 0x000000ff00140202 */ /* 0x000fe20000000f00 */
[----:B------:R-:W-:Y:S06]  /*fda0*/  @P0 BRA `(.L_x_191) ;  /* 0x0000000000700947 */ /* 0x000fec0003800000 */
[----:B------:R-:W-:-:S13]  /*fdb0*/  ISETP.GE.U32.AND P0, PT, R3, 0x1000001, PT ;  /* 0x010000010300780c */ /* 0x000fda0003f06070 */
[----:B------:R-:W-:Y:S05]  /*fdc0*/  @!P0 BRA `(.L_x_192) ;  /* 0x0000000000388947 */ /* 0x000fea0003800000 */
[----:B------:R-:W-:Y:S01]  /*fdd0*/  VIADD R43, R17, 0xc0200000 ;  /* 0xc0200000112b7836 */ /* 0x000fe20000000000 */
[----:B------:R-:W-:Y:S01]  /*fde0*/  MOV R42, R16 ;  /* 0x00000010002a7202 */ /* 0x000fe20000000f00 */
[----:B------:R-:W-:Y:S02]  /*fdf0*/  IMAD.MOV.U32 R20, RZ, RZ, R6 ;  /* 0x000000ffff147224 */ /* 0x000fe400078e0006 */
[----:B------:R-:W0:Y:S04]  /*fe00*/  MUFU.RCP64H R21, R43 ;  /* 0x0000002b00157308 */ /* 0x000e280000001800 */
[----:B0-----:R-:W-:-:S08]  /*fe10*/  DFMA R48, -R42, R20, 1 ;  /* 0x3ff000002a30742b */ /* 0x001fd00000000114 */
[----:B------:R-:W-:-:S08]  /*fe20*/  DFMA R48, R48, R48, R48 ;  /* 0x000000303030722b */ /* 0x000fd00000000030 */
[----:B------:R-:W-:-:S08]  /*fe30*/  DFMA R48, R20, R48, R20 ;  /* 0x000000301430722b */ /* 0x000fd00000000014 */
[----:B------:R-:W-:-:S08]  /*fe40*/  DFMA R20, -R42, R48, 1 ;  /* 0x3ff000002a14742b */ /* 0x000fd00000000130 */
[----:B------:R-:W-:-:S08]  /*fe50*/  DFMA R20, R48, R20, R48 ;  /* 0x000000143014722b */ /* 0x000fd00000000030 */
[----:B------:R-:W-:-:S08]  /*fe60*/  DMUL R20, R20, 2.2250738585072013831e-308 ;  /* 0x0010000014147828 */ /* 0x000fd00000000000 */
[----:B------:R-:W-:-:S08]  /*fe70*/  DFMA R16, -R16, R20, 1 ;  /* 0x3ff000001010742b */ /* 0x000fd00000000114 */
[----:B------:R-:W-:-:S08]  /*fe80*/  DFMA R16, R16, R16, R16 ;  /* 0x000000101010722b */ /* 0x000fd00000000010 */
[----:B------:R-:W-:Y:S01]  /*fe90*/  DFMA R20, R20, R16, R20 ;  /* 0x000000101414722b */ /* 0x000fe20000000014 */
[----:B------:R-:W-:Y:S10]  /*fea0*/  BRA `(.L_x_191) ;  /* 0x0000000000307947 */ /* 0x000ff40003800000 */
.L_x_192:
[----:B------:R-:W-:Y:S01]  /*feb0*/  DMUL R42, R16, 8.11296384146066816958e+31 ;  /* 0x46900000102a7828 */ /* 0x000fe20000000000 */
[----:B------:R-:W-:-:S05]  /*fec0*/  MOV R16, R6 ;  /* 0x0000000600107202 */ /* 0x000fca0000000f00 */
[----:B------:R-:W0:Y:S02]  /*fed0*/  MUFU.RCP64H R17, R43 ;  /* 0x0000002b00117308 */ /* 0x000e240000001800 */
[----:B0-----:R-:W-:-:S08]  /*fee0*/  DFMA R20, -R42, R16, 1 ;  /* 0x3ff000002a14742b */ /* 0x001fd00000000110 */
[----:B------:R-:W-:-:S08]  /*fef0*/  DFMA R20, R20, R20, R20 ;  /* 0x000000141414722b */ /* 0x000fd00000000014 */
[----:B------:R-:W-:-:S08]  /*ff00*/  DFMA R20, R16, R20, R16 ;  /* 0x000000141014722b */ /* 0x000fd00000000010 */
[----:B------:R-:W-:-:S08]  /*ff10*/  DFMA R16, -R42, R20, 1 ;  /* 0x3ff000002a10742b */ /* 0x000fd00000000114 */
[----:B------:R-:W-:-:S08]  /*ff20*/  DFMA R16, R20, R16, R20 ;  /* 0x000000101410722b */ /* 0x000fd00000000014 */
[----:B------:R-:W-:Y:S01]  /*ff30*/  DMUL R20, R16, 8.11296384146066816958e+31 ;  /* 0x4690000010147828 */ /* 0x000fe20000000000 */
[----:B------:R-:W-:Y:S10]  /*ff40*/  BRA `(.L_x_191) ;  /* 0x0000000000087947 */ /* 0x000ff40003800000 */
.L_x_190:
[----:B------:R-:W-:Y:S01]  /*ff50*/  LOP3.LUT R21, R17, 0x80000, RZ, 0xfc, !PT ;  /* 0x0008000011157812 */ /* 0x000fe200078efcff */
[----:B------:R-:W-:-:S07]  /*ff60*/  IMAD.MOV.U32 R20, RZ, RZ, R16 ;  /* 0x000000ffff147224 */ /* 0x000fce00078e0010 */
.L_x_191:
[----:B------:R-:W-:Y:S05]  /*ff70*/  BSYNC.RECONVERGENT B2 ;  /* 0x0000000000027941 */ /* 0x000fea0003800200 */
.L_x_189:
[----:B------:R-:W-:Y:S01]  /*ff80*/  MOV R16, R4 ;  /* 0x0000000400107202 */ /* 0x000fe20000000f00 */
[----:B------:R-:W-:Y:S01]  /*ff90*/  IMAD.MOV.U32 R17, RZ, RZ, 0x0 ;  /* 0x00000000ff117424 */ /* 0x000fe200078e00ff */
[----:B------:R-:W-:Y:S01]  /*ffa0*/  MOV R6, R20 ;  /* 0x0000001400067202 */ /* 0x000fe20000000f00 */
[----:B------:R-:W-:Y:S02]  /*ffb0*/  IMAD.MOV.U32 R3, RZ, RZ, R21 ;  /* 0x000000ffff037224 */ /* 0x000fe400078e0015 */
[----:B------:R-:W-:Y:S05]  /*ffc0*/  RET.REL.NODEC R16 `(_Z10LikelihoodPK19LikelihoodParameterPdj) ;  /* 0xffffff00100c7950 */ /* 0x000fea0003c3ffff */
        .weak           $__internal_1_$__cuda_sm20_div_rn_f64_full
        .type           $__internal_1_$__cuda_sm20_div_rn_f64_full,@function
        .size           $__internal_1_$__cuda_sm20_div_rn_f64_full,($__internal_2_$__cuda_sm20_dsqrt_rn_f64_mediumpath_v1 - $__internal_1_$__cuda_sm20_div_rn_f64_full)
$__internal_1_$__cuda_sm20_div_rn_f64_full:
[C---:B------:R-:W-:Y:S01]  /*ffd0*/  FSETP.GEU.AND P0, PT, |R15|.reuse, 1.469367938527859385e-39, PT ;  /* 0x001000000f00780b */ /* 0x040fe20003f0e200 */
[----:B------:R-:W-:Y:S01]  /*ffe0*/  IMAD.MOV.U32 R51, RZ, RZ, R15 ;  /* 0x000000ffff337224 */ /* 0x000fe200078e000f */
[-C--:B------:R-:W-:Y:S01]  /*fff0*/  MOV R50, R4.reuse ;  /* 0x0000000400327202 */ /* 0x080fe20000000f00 */
[----:B------:R-:W-:Y:S01]  /*10000*/  IMAD.MOV.U32 R54, RZ, RZ, 0x1 ;  /* 0x00000001ff367424 */ /* 0x000fe200078e00ff */
[----:B------:R-:W-:Y:S01]  /*10010*/  LOP3.LUT R17, R15, 0x800fffff, RZ, 0xc0, !PT ;  /* 0x800fffff0f117812 */ /* 0x000fe200078ec0ff */
[----:B------:R-:W-:Y:S01]  /*10020*/  IMAD.MOV.U32 R56, RZ, RZ, R16 ;  /* 0x000000ffff387224 */ /* 0x000fe200078e0010 */
[----:B------:R-:W-:Y:S01]  /*10030*/  MOV R52, R4 ;  /* 0x0000000400347202 */ /* 0x000fe20000000f00 */
[----:B------:R-:W-:Y:S01]  /*10040*/  BSSY.RECONVERGENT B1, `(.L_x_193) ;  /* 0x0000059000017945 */ /* 0x000fe20003800200 */
[----:B------:R-:W-:Y:S01]  /*10050*/  LOP3.LUT R53, R17, 0x3ff00000, RZ, 0xfc, !PT ;  /* 0x3ff0000011357812 */ /* 0x000fe200078efcff */
[----:B------:R-:W-:Y:S01]  /*10060*/  IMAD.MOV.U32 R58, RZ, RZ, R56 ;  /* 0x000000ffff3a7224 */ /* 0x000fe200078e0038 */
[----:B------:R-:W-:-:S02]  /*10070*/  MOV R57, R3 ;  /* 0x0000000300397202 */ /* 0x000fc40000000f00 */
[----:B------:R-:W-:Y:S01]  /*10080*/  LOP3.LUT R20, R15, 0x7ff00000, RZ, 0xc0, !PT ;  /* 0x7ff000000f147812 */ /* 0x000fe200078ec0ff */
[----:B------:R-:W-:Y:S01]  /*10090*/  @!P0 DMUL R52, R50, 8.98846567431157953865e+307 ;  /* 0x7fe0000032348828 */ /* 0x000fe20000000000 */
[C---:B------:R-:W-:Y:S02]  /*100a0*/  FSETP.GEU.AND P1, PT, |R57|.reuse, 1.469367938527859385e-39, PT ;  /* 0x001000003900780b */ /* 0x040fe40003f2e200 */
[----:B------:R-:W-:-:S03]  /*100b0*/  LOP3.LUT R3, R57, 0x7ff00000, RZ, 0xc0, !PT ;  /* 0x7ff0000039037812 */ /* 0x000fc600078ec0ff */
[----:B------:R-:W0:Y:S01]  /*100c0*/  MUFU.RCP64H R55, R53 ;  /* 0x0000003500377308 */ /* 0x000e220000001800 */
[----:B------:R-:W-:-:S03]  /*100d0*/  ISETP.GE.U32.AND P3, PT, R3, R20, PT ;  /* 0x000000140300720c */ /* 0x000fc60003f66070 */
[----:B------:R-:W-:-:S04]  /*100e0*/  @!P0 LOP3.LUT R20, R53, 0x7ff00000, RZ, 0xc0, !PT ;  /* 0x7ff0000035148812 */ /* 0x000fc800078ec0ff */
[----:B------:R-:W-:-:S04]  /*100f0*/  @!P1 LOP3.LUT R4, R51, 0x7ff00000, RZ, 0xc0, !PT ;  /* 0x7ff0000033049812 */ /* 0x000fc800078ec0ff */
[----:B------:R-:W-:Y:S02]  /*10100*/  @!P1 ISETP.GE.U32.AND P2, PT, R3, R4, PT ;  /* 0x000000040300920c */ /* 0x000fe40003f46070 */
[----:B------:R-:W-:Y:S01]  /*10110*/  MOV R4, 0x1ca00000 ;  /* 0x1ca0000000047802 */ /* 0x000fe20000000f00 */
[----:B0-----:R-:W-:-:S03]  /*10120*/  DFMA R16, R54, -R52, 1 ;  /* 0x3ff000003610742b */ /* 0x001fc60000000834 */
[----:B------:R-:W-:-:S04]  /*10130*/  @!P1 SEL R15, R4, 0x63400000, !P2 ;  /* 0x63400000040f9807 */ /* 0x000fc80005000000 */
[----:B------:R-:W-:Y:S01]  /*10140*/  @!P1 LOP3.LUT R15, R15, 0x80000000, R57, 0xf8, !PT ;  /* 0x800000000f0f9812 */ /* 0x000fe200078ef839 */
[----:B------:R-:W-:-:S08]  /*10150*/  DFMA R16, R16, R16, R16 ;  /* 0x000000101010722b */ /* 0x000fd00000000010 */
[----:B------:R-:W-:Y:S01]  /*10160*/  DFMA R54, R54, R16, R54 ;  /* 0x000000103636722b */ /* 0x000fe20000000036 */
[----:B------:R-:W-:Y:S02]  /*10170*/  SEL R16, R4, 0x63400000, !P3 ;  /* 0x6340000004107807 */ /* 0x000fe40005800000 */
[----:B------:R-:W-:Y:S01]  /*10180*/  @!P1 LOP3.LUT R17, R15, 0x100000, RZ, 0xfc, !PT ;  /* 0x001000000f119812 */ /* 0x000fe200078efcff */
[----:B------:R-:W-:Y:S01]  /*10190*/  VIADD R15, R20, 0xffffffff ;  /* 0xffffffff140f7836 */ /* 0x000fe20000000000 */
[----:B------:R-:W-:-:S03]  /*101a0*/  LOP3.LUT R59, R16, 0x800fffff, R57, 0xf8, !PT ;  /* 0x800fffff103b7812 */ /* 0x000fc600078ef839 */
[----:B------:R-:W-:Y:S01]  /*101b0*/  DFMA R60, R54, -R52, 1 ;  /* 0x3ff00000363c742b */ /* 0x000fe20000000834 */
[----:B------:R-:W-:-:S06]  /*101c0*/  @!P1 MOV R16, RZ ;  /* 0x000000ff00109202 */ /* 0x000fcc0000000f00 */
[----:B------:R-:W-:Y:S02]  /*101d0*/  @!P1 DFMA R58, R58, 2, -R16 ;  /* 0x400000003a3a982b */ /* 0x000fe40000000810 */
[----:B------:R-:W-:-:S08]  /*101e0*/  DFMA R60, R54, R60, R54 ;  /* 0x0000003c363c722b */ /* 0x000fd00000000036 */
[----:B------:R-:W-:-:S08]  /*101f0*/  DMUL R16, R60, R58 ;  /* 0x0000003a3c107228 */ /* 0x000fd00000000000 */
[----:B------:R-:W-:-:S08]  /*10200*/  DFMA R54, R16, -R52, R58 ;  /* 0x800000341036722b */ /* 0x000fd0000000003a */
[----:B------:R-:W-:Y:S01]  /*10210*/  DFMA R54, R60, R54, R16 ;  /* 0x000000363c36722b */ /* 0x000fe20000000010 */
[----:B------:R-:W-:Y:S01]  /*10220*/  IMAD.MOV.U32 R17, RZ, RZ, R3 ;  /* 0x000000ffff117224 */ /* 0x000fe200078e0003 */
[----:B------:R-:W-:-:S04]  /*10230*/  @!P1 LOP3.LUT R17, R59, 0x7ff00000, RZ, 0xc0, !PT ;  /* 0x7ff000003b119812 */ /* 0x000fc800078ec0ff */
[----:B------:R-:W-:-:S04]  /*10240*/  IADD3 R16, PT, PT, R17, -0x1, RZ ;  /* 0xffffffff11107810 */ /* 0x000fc80007ffe0ff */
[----:B------:R-:W-:-:S04]  /*10250*/  ISETP.GT.U32.AND P0, PT, R16, 0x7feffffe, PT ;  /* 0x7feffffe1000780c */ /* 0x000fc80003f04070 */
[----:B------:R-:W-:-:S13]  /*10260*/  ISETP.GT.U32.OR P0, PT, R15, 0x7feffffe, P0 ;  /* 0x7feffffe0f00780c */ /* 0x000fda0000704470 */
[----:B------:R-:W-:Y:S05]  /*10270*/  @P0 BRA `(.L_x_194) ;  /* 0x0000000000740947 */ /* 0x000fea0003800000 */
[----:B------:R-:W-:-:S04]  /*10280*/  LOP3.LUT R16, R51, 0x7ff00000, RZ, 0xc0, !PT ;  /* 0x7ff0000033107812 */ /* 0x000fc800078ec0ff */
[CC--:B------:R-:W-:Y:S02]  /*10290*/  VIADDMNMX R15, R3.reuse, -R16.reuse, 0xb9600000, !PT ;  /* 0xb9600000030f7446 */ /* 0x0c0fe40007800910 */
[----:B------:R-:W-:Y:S02]  /*102a0*/  ISETP.GE.U32.AND P0, PT, R3, R16, PT ;  /* 0x000000100300720c */ /* 0x000fe40003f06070 */
[----:B------:R-:W-:Y:S02]  /*102b0*/  VIMNMX R15, PT, PT, R15, 0x46a00000, PT ;  /* 0x46a000000f0f7848 */ /* 0x000fe40003fe0100 */
[----:B------:R-:W-:Y:S02]  /*102c0*/  SEL R4, R4, 0x63400000, !P0 ;  /* 0x6340000004047807 */ /* 0x000fe40004000000 */
[----:B------:R-:W-:Y:S02]  /*102d0*/  MOV R16, RZ ;  /* 0x000000ff00107202 */ /* 0x000fe40000000f00 */
[----:B------:R-:W-:-:S05]  /*102e0*/  IADD3 R4, PT, PT, -R4, R15, RZ ;  /* 0x0000000f04047210 */ /* 0x000fca0007ffe1ff */
[----:B------:R-:W-:-:S06]  /*102f0*/  VIADD R17, R4, 0x7fe00000 ;  /* 0x7fe0000004117836 */ /* 0x000fcc0000000000 */
[----:B------:R-:W-:-:S10]  /*10300*/  DMUL R60, R54, R16 ;  /* 0x00000010363c7228 */ /* 0x000fd40000000000 */
[----:B------:R-:W-:-:S13]  /*10310*/  FSETP.GTU.AND P0, PT, |R61|, 1.469367938527859385e-39, PT ;  /* 0x001000003d00780b */ /* 0x000fda0003f0c200 */
[----:B------:R-:W-:Y:S05]  /*10320*/  @P0 BRA `(.L_x_195) ;  /* 0x0000000000a80947 */ /* 0x000fea0003800000 */
[----:B------:R-:W-:Y:S01]  /*10330*/  DFMA R52, R54, -R52, R58 ;  /* 0x800000343634722b */ /* 0x000fe2000000003a */
[----:B------:R-:W-:-:S09]  /*10340*/  IMAD.MOV.U32 R50, RZ, RZ, RZ ;  /* 0x000000ffff327224 */ /* 0x000fd200078e00ff */
[C---:B------:R-:W-:Y:S02]  /*10350*/  FSETP.NEU.AND P0, PT, R53.reuse, RZ, PT ;  /* 0x000000ff3500720b */ /* 0x040fe40003f0d000 */
[----:B------:R-:W-:-:S04]  /*10360*/  LOP3.LUT R3, R53, 0x80000000, R51, 0x48, !PT ;  /* 0x8000000035037812 */ /* 0x000fc800078e4833 */
[----:B------:R-:W-:-:S07]  /*10370*/  LOP3.LUT R51, R3, R17, RZ, 0xfc, !PT ;  /* 0x0000001103337212 */ /* 0x000fce00078efcff */
[----:B------:R-:W-:Y:S05]  /*10380*/  @!P0 BRA `(.L_x_195) ;  /* 0x0000000000908947 */ /* 0x000fea0003800000 */
[C---:B------:R-:W-:Y:S01]  /*10390*/  IADD3 R17, PT, PT, -R4.reuse, RZ, RZ ;  /* 0x000000ff04117210 */ /* 0x040fe20007ffe1ff */
[----:B------:R-:W-:Y:S01]  /*103a0*/  IMAD.MOV.U32 R16, RZ, RZ, RZ ;  /* 0x000000ffff107224 */ /* 0x000fe200078e00ff */
[----:B------:R-:W-:-:S05]  /*103b0*/  IADD3 R4, PT, PT, -R4, -0x43300000, RZ ;  /* 0xbcd0000004047810 */ /* 0x000fca0007ffe1ff */
[----:B------:R-:W-:Y:S02]  /*103c0*/  DFMA R16, R60, -R16, R54 ;  /* 0x800000103c10722b */ /* 0x000fe40000000036 */
[----:B------:R-:W-:-:S08]  /*103d0*/  DMUL.RP R54, R54, R50 ;  /* 0x0000003236367228 */ /* 0x000fd00000008000 */
[----:B------:R-:W-:Y:S02]  /*103e0*/  FSETP.NEU.AND P0, PT, |R17|, R4, PT ;  /* 0x000000041100720b */ /* 0x000fe40003f0d200 */
[----:B------:R-:W-:Y:S02]  /*103f0*/  LOP3.LUT R3, R55, R3, RZ, 0x3c, !PT ;  /* 0x0000000337037212 */ /* 0x000fe400078e3cff */
[----:B------:R-:W-:Y:S02]  /*10400*/  FSEL R4, R54, R60, !P0 ;  /* 0x0000003c36047208 */ /* 0x000fe40004000000 */
[----:B------:R-:W-:Y:S02]  /*10410*/  FSEL R3, R3, R61, !P0 ;  /* 0x0000003d03037208 */ /* 0x000fe40004000000 */
[----:B------:R-:W-:-:S03]  /*10420*/  MOV R60, R4 ;  /* 0x00000004003c7202 */ /* 0x000fc60000000f00 */
[----:B------:R-:W-:Y:S01]  /*10430*/  IMAD.MOV.U32 R61, RZ, RZ, R3 ;  /* 0x000000ffff3d7224 */ /* 0x000fe200078e0003 */
[----:B------:R-:W-:Y:S06]  /*10440*/  BRA `(.L_x_195) ;  /* 0x0000000000607947 */ /* 0x000fec0003800000 */
.L_x_194:
[----:B------:R-:W-:-:S14]  /*10450*/  DSETP.NAN.AND P0, PT, R56, R56, PT ;  /* 0x000000383800722a */ /* 0x000fdc0003f08000 */
[----:B------:R-:W-:Y:S05]  /*10460*/  @P0 BRA `(.L_x_196) ;  /* 0x00000000004c0947 */ /* 0x000fea0003800000 */
[----:B------:R-:W-:-:S14]  /*10470*/  DSETP.NAN.AND P0, PT, R50, R50, PT ;  /* 0x000000323200722a */ /* 0x000fdc0003f08000 */
[----:B------:R-:W-:Y:S05]  /*10480*/  @P0 BRA `(.L_x_197) ;  /* 0x0000000000340947 */ /* 0x000fea0003800000 */
[----:B------:R-:W-:Y:S01]  /*10490*/  ISETP.NE.AND P0, PT, R17, R20, PT ;  /* 0x000000141100720c */ /* 0x000fe20003f05270 */
[----:B------:R-:W-:Y:S01]  /*104a0*/  IMAD.MOV.U32 R61, RZ, RZ, -0x80000 ;  /* 0xfff80000ff3d7424 */ /* 0x000fe200078e00ff */
[----:B------:R-:W-:-:S11]  /*104b0*/  MOV R60, 0x0 ;  /* 0x00000000003c7802 */ /* 0x000fd60000000f00 */
[----:B------:R-:W-:Y:S05]  /*104c0*/  @!P0 BRA `(.L_x_195) ;  /* 0x0000000000408947 */ /* 0x000fea0003800000 */
[----:B------:R-:W-:Y:S02]  /*104d0*/  ISETP.NE.AND P0, PT, R17, 0x7ff00000, PT ;  /* 0x7ff000001100780c */ /* 0x000fe40003f05270 */
[----:B------:R-:W-:Y:S02]  /*104e0*/  LOP3.LUT R3, R57, 0x80000000, R51, 0x48, !PT ;  /* 0x8000000039037812 */ /* 0x000fe400078e4833 */
[----:B------:R-:W-:-:S13]  /*104f0*/  ISETP.EQ.OR P0, PT, R20, RZ, !P0 ;  /* 0x000000ff1400720c */ /* 0x000fda0004702670 */
[----:B------:R-:W-:Y:S01]  /*10500*/  @P0 LOP3.LUT R4, R3, 0x7ff00000, RZ, 0xfc, !PT ;  /* 0x7ff0000003040812 */ /* 0x000fe200078efcff */
[----:B------:R-:W-:Y:S01]  /*10510*/  @!P0 IMAD.MOV.U32 R61, RZ, RZ, R3 ;  /* 0x000000ffff3d8224 */ /* 0x000fe200078e0003 */
[----:B------:R-:W-:Y:S02]  /*10520*/  @!P0 MOV R60, RZ ;  /* 0x000000ff003c8202 */ /* 0x000fe40000000f00 */
[----:B------:R-:W-:Y:S01]  /*10530*/  @P0 MOV R60, RZ ;  /* 0x000000ff003c0202 */ /* 0x000fe20000000f00 */
[----:B------:R-:W-:Y:S01]  /*10540*/  @P0 IMAD.MOV.U32 R61, RZ, RZ, R4 ;  /* 0x000000ffff3d0224 */ /* 0x000fe200078e0004 */
[----:B------:R-:W-:Y:S06]  /*10550*/  BRA `(.L_x_195) ;  /* 0x00000000001c7947 */ /* 0x000fec0003800000 */
.L_x_197:
[----:B------:R-:W-:Y:S02]  /*10560*/  LOP3.LUT R3, R51, 0x80000, RZ, 0xfc, !PT ;  /* 0x0008000033037812 */ /* 0x000fe400078efcff */
[----:B------:R-:W-:-:S03]  /*10570*/  MOV R60, R50 ;  /* 0x00000032003c7202 */ /* 0x000fc60000000f00 */
[----:B------:R-:W-:Y:S01]  /*10580*/  IMAD.MOV.U32 R61, RZ, RZ, R3 ;  /* 0x000000ffff3d7224 */ /* 0x000fe200078e0003 */
[----:B------:R-:W-:Y:S06]  /*10590*/  BRA `(.L_x_195) ;  /* 0x00000000000c7947 */ /* 0x000fec0003800000 */
.L_x_196:
[----:B------:R-:W-:Y:S02]  /*105a0*/  LOP3.LUT R3, R57, 0x80000, RZ, 0xfc, !PT ;  /* 0x0008000039037812 */ /* 0x000fe400078efcff */
[----:B------:R-:W-:-:S03]  /*105b0*/  MOV R60, R56 ;  /* 0x00000038003c7202 */ /* 0x000fc60000000f00 */
[----:B------:R-:W-:-:S07]  /*105c0*/  IMAD.MOV.U32 R61, RZ, RZ, R3 ;  /* 0x000000ffff3d7224 */ /* 0x000fce00078e0003 */
.L_x_195:
[----:B------:R-:W-:Y:S05]  /*105d0*/  BSYNC.RECONVERGENT B1 ;  /* 0x0000000000017941 */ /* 0x000fea0003800200 */
.L_x_193:
[----:B------:R-:W-:Y:S01]  /*105e0*/  MOV R16, R6 ;  /* 0x0000000600107202 */ /* 0x000fe20000000f00 */
[----:B------:R-:W-:Y:S01]  /*105f0*/  IMAD.MOV.U32 R17, RZ, RZ, 0x0 ;  /* 0x00000000ff117424 */ /* 0x000fe200078e00ff */
[----:B------:R-:W-:Y:S01]  /*10600*/  MOV R4, R60 ;  /* 0x0000003c00047202 */ /* 0x000fe20000000f00 */
[----:B------:R-:W-:Y:S02]  /*10610*/  IMAD.MOV.U32 R3, RZ, RZ, R61 ;  /* 0x000000ffff037224 */ /* 0x000fe400078e003d */
[----:B------:R-:W-:Y:S05]  /*10620*/  RET.REL.NODEC R16 `(_Z10LikelihoodPK19LikelihoodParameterPdj) ;  /* 0xfffffef810747950 */ /* 0x000fea0003c3ffff */
        .weak           $__internal_2_$__cuda_sm20_dsqrt_rn_f64_mediumpath_v1
        .type           $__internal_2_$__cuda_sm20_dsqrt_rn_f64_mediumpath_v1,@function
        .size           $__internal_2_$__cuda_sm20_dsqrt_rn_f64_mediumpath_v1,($__internal_3_$__cuda_sm20_sqrt_rn_f32_slowpath - $__internal_2_$__cuda_sm20_dsqrt_rn_f64_mediumpath_v1)
$__internal_2_$__cuda_sm20_dsqrt_rn_f64_mediumpath_v1:
[----:B------:R-:W-:Y:S01]  /*10630*/  ISETP.GE.U32.AND P0, PT, R18, -0x3400000, PT ;  /* 0xfcc000001200780c */ /* 0x000fe20003f06070 */
[----:B------:R-:W-:Y:S01]  /*10640*/  BSSY.RECONVERGENT B2, `(.L_x_198) ;  /* 0x0000028000027945 */ /* 0x000fe20003800200 */
[----:B------:R-:W-:Y:S01]  /*10650*/  IMAD.MOV.U32 R18, RZ, RZ, R16 ;  /* 0x000000ffff127224 */ /* 0x000fe200078e0010 */
[----:B------:R-:W-:Y:S01]  /*10660*/  MOV R19, R17 ;  /* 0x0000001100137202 */ /* 0x000fe20000000f00 */
[----:B------:R-:W-:Y:S01]  /*10670*/  IMAD.MOV.U32 R16, RZ, RZ, R38 ;  /* 0x000000ffff107224 */ /* 0x000fe200078e0026 */
[----:B------:R-:W-:Y:S02]  /*10680*/  MOV R20, R32 ;  /* 0x0000002000147202 */ /* 0x000fe40000000f00 */
[----:B------:R-:W-:-:S06]  /*10690*/  MOV R17, R39 ;  /* 0x0000002700117202 */ /* 0x000fcc0000000f00 */
[----:B------:R-:W-:Y:S05]  /*106a0*/  @!P0 BRA `(.L_x_199) ;  /* 0x0000000000208947 */ /* 0x000fea0003800000 */
[----:B------:R-:W-:-:S10]  /*106b0*/  DFMA.RM R16, R16, R20, R34 ;  /* 0x000000141010722b */ /* 0x000fd40000004022 */
[----:B------:R-:W-:-:S05]  /*106c0*/  IADD3 R20, P0, PT, R16, 0x1, RZ ;  /* 0x0000000110147810 */ /* 0x000fca0007f1e0ff */
[----:B------:R-:W-:-:S06]  /*106d0*/  IMAD.X R21, RZ, RZ, R17, P0 ;  /* 0x000000ffff157224 */ /* 0x000fcc00000e0611 */
[----:B------:R-:W-:-:S08]  /*106e0*/  DFMA.RP R18, -R16, R20, R18 ;  /* 0x000000141012722b */ /* 0x000fd00000008112 */
[----:B------:R-:W-:-:S06]  /*106f0*/  DSETP.GT.AND P0, PT, R18, RZ, PT ;  /* 0x000000ff1200722a */ /* 0x000fcc0003f04000 */
[----:B------:R-:W-:Y:S02]  /*10700*/  FSEL R16, R20, R16, P0 ;  /* 0x0000001014107208 */ /* 0x000fe40000000000 */
[----:B------:R-:W-:Y:S01]  /*10710*/  FSEL R17, R21, R17, P0 ;  /* 0x0000001115117208 */ /* 0x000fe20000000000 */
[----:B------:R-:W-:Y:S06]  /*10720*/  BRA `(.L_x_200) ;  /* 0x0000000000647947 */ /* 0x000fec0003800000 */
.L_x_199:
[----:B------:R-:W-:-:S14]  /*10730*/  DSETP.NE.AND P0, PT, R18, RZ, PT ;  /* 0x000000ff1200722a */ /* 0x000fdc0003f05000 */
[----:B------:R-:W-:Y:S05]  /*10740*/  @!P0 BRA `(.L_x_201) ;  /* 0x0000000000588947 */ /* 0x000fea0003800000 */
[----:B------:R-:W-:-:S13]  /*10750*/  ISETP.GE.AND P0, PT, R19, RZ, PT ;  /* 0x000000ff1300720c */ /* 0x000fda0003f06270 */
[----:B------:R-:W-:Y:S01]  /*10760*/  @!P0 MOV R16, 0x0 ;  /* 0x0000000000108802 */ /* 0x000fe20000000f00 */
[----:B------:R-:W-:Y:S01]  /*10770*/  @!P0 IMAD.MOV.U32 R17, RZ, RZ, -0x80000 ;  /* 0xfff80000ff118424 */ /* 0x000fe200078e00ff */
[----:B------:R-:W-:Y:S06]  /*10780*/  @!P0 BRA `(.L_x_200) ;  /* 0x00000000004c8947 */ /* 0x000fec0003800000 */
[----:B------:R-:W-:-:S13]  /*10790*/  ISETP.GT.AND P0, PT, R19, 0x7fefffff, PT ;  /* 0x7fefffff1300780c */ /* 0x000fda0003f04270 */
[----:B------:R-:W-:Y:S05]  /*107a0*/  @P0 BRA `(.L_x_201) ;  /* 0x0000000000400947 */ /* 0x000fea0003800000 */
[----:B------:R-:W-:Y:S01]  /*107b0*/  DMUL R16, R18, 8.11296384146066816958e+31 ;  /* 0x4690000012107828 */ /* 0x000fe20000000000 */
[----:B------:R-:W-:Y:S01]  /*107c0*/  IMAD.MOV.U32 R32, RZ, RZ, 0x0 ;  /* 0x00000000ff207424 */ /* 0x000fe200078e00ff */
[----:B------:R-:W-:Y:S02]  /*107d0*/  MOV R18, RZ ;  /* 0x000000ff00127202 */ /* 0x000fe40000000f00 */
[----:B------:R-:W-:Y:S02]  /*107e0*/  MOV R33, 0x3fd80000 ;  /* 0x3fd8000000217802 */ /* 0x000fe40000000f00 */
[----:B------:R-:W0:Y:S02]  /*107f0*/  MUFU.RSQ64H R19, R17 ;  /* 0x0000001100137308 */ /* 0x000e240000001c00 */
[----:B0-----:R-:W-:-:S08]  /*10800*/  DMUL R20, R18, R18 ;  /* 0x0000001212147228 */ /* 0x001fd00000000000 */
[----:B------:R-:W-:-:S08]  /*10810*/  DFMA R20, R16, -R20, 1 ;  /* 0x3ff000001014742b */ /* 0x000fd00000000814 */
[----:B------:R-:W-:Y:S02]  /*10820*/  DFMA R32, R20, R32, 0.5 ;  /* 0x3fe000001420742b */ /* 0x000fe40000000020 */
[----:B------:R-:W-:-:S08]  /*10830*/  DMUL R20, R18, R20 ;  /* 0x0000001412147228 */ /* 0x000fd00000000000 */
[----:B------:R-:W-:-:S08]  /*10840*/  DFMA R20, R32, R20, R18 ;  /* 0x000000142014722b */ /* 0x000fd00000000012 */
[----:B------:R-:W-:Y:S02]  /*10850*/  DMUL R18, R16, R20 ;  /* 0x0000001410127228 */ /* 0x000fe40000000000 */
[----:B------:R-:W-:-:S06]  /*10860*/  VIADD R21, R21, 0xfff00000 ;  /* 0xfff0000015157836 */ /* 0x000fcc0000000000 */
[----:B------:R-:W-:-:S08]  /*10870*/  DFMA R32, R18, -R18, R16 ;  /* 0x800000121220722b */ /* 0x000fd00000000010 */
[----:B------:R-:W-:-:S10]  /*10880*/  DFMA R16, R20, R32, R18 ;  /* 0x000000201410722b */ /* 0x000fd40000000012 */
[----:B------:R-:W-:Y:S01]  /*10890*/  IADD3 R17, PT, PT, R17, -0x3500000, RZ ;  /* 0xfcb0000011117810 */ /* 0x000fe20007ffe0ff */
[----:B------:R-:W-:Y:S06]  /*108a0*/  BRA `(.L_x_200) ;  /* 0x0000000000047947 */ /* 0x000fec0003800000 */
.L_x_201:
[----:B------:R-:W-:-:S11]  /*108b0*/  DADD R16, R18, R18 ;  /* 0x0000000012107229 */ /* 0x000fd60000000012 */
.L_x_200:
[----:B------:R-:W-:Y:S05]  /*108c0*/  BSYNC.RECONVERGENT B2 ;  /* 0x0000000000027941 */ /* 0x000fea0003800200 */
.L_x_198:
[----:B------:R-:W-:-:S04]  /*108d0*/  IMAD.MOV.U32 R3, RZ, RZ, 0x0 ;  /* 0x00000000ff037424 */ /* 0x000fc800078e00ff */
[----:B------:R-:W-:Y:S05]  /*108e0*/  RET.REL.NODEC R2 `(_Z10LikelihoodPK19LikelihoodParameterPdj) ;  /* 0xfffffef402c47950 */ /* 0x000fea0003c3ffff */
        .weak           $__internal_3_$__cuda_sm20_sqrt_rn_f32_slowpath
        .type           $__internal_3_$__cuda_sm20_sqrt_rn_f32_slowpath,@function
        .size           $__internal_3_$__cuda_sm20_sqrt_rn_f32_slowpath,($__internal_4_$__cuda_sm3x_div_rn_noftz_f32_slowpath - $__internal_3_$__cuda_sm20_sqrt_rn_f32_slowpath)
$__internal_3_$__cuda_sm20_sqrt_rn_f32_slowpath:
[----:B------:R-:W-:-:S13]  /*108f0*/  LOP3.LUT P0, RZ, R3, 0x7fffffff, RZ, 0xc0, !PT ;  /* 0x7fffffff03ff7812 */ /* 0x000fda000780c0ff */
[----:B------:R-:W-:Y:S01]  /*10900*/  @!P0 MOV R20, R3 ;  /* 0x0000000300148202 */ /* 0x000fe20000000f00 */
[----:B------:R-:W-:Y:S06]  /*10910*/  @!P0 BRA `(.L_x_202) ;  /* 0x0000000000408947 */ /* 0x000fec0003800000 */
[----:B------:R-:W-:-:S13]  /*10920*/  FSETP.GEU.FTZ.AND P0, PT, R3, RZ, PT ;  /* 0x000000ff0300720b */ /* 0x000fda0003f1e000 */
[----:B------:R-:W-:Y:S01]  /*10930*/  @!P0 IMAD.MOV.U32 R20, RZ, RZ, 0x7fffffff ;  /* 0x7fffffffff148424 */ /* 0x000fe200078e00ff */
[----:B------:R-:W-:Y:S06]  /*10940*/  @!P0 BRA `(.L_x_202) ;  /* 0x0000000000348947 */ /* 0x000fec0003800000 */
[----:B------:R-:W-:-:S13]  /*10950*/  FSETP.GTU.FTZ.AND P0, PT, |R3|, +INF , PT ;  /* 0x7f8000000300780b */ /* 0x000fda0003f1c200 */
[----:B------:R-:W-:Y:S01]  /*10960*/  @P0 FADD.FTZ R20, R3, 1 ;  /* 0x3f80000003140421 */ /* 0x000fe20000010000 */
[----:B------:R-:W-:Y:S06]  /*10970*/  @P0 BRA `(.L_x_202) ;  /* 0x0000000000280947 */ /* 0x000fec0003800000 */
[----:B------:R-:W-:-:S13]  /*10980*/  FSETP.NEU.FTZ.AND P0, PT, |R3|, +INF , PT ;  /* 0x7f8000000300780b */ /* 0x000fda0003f1d200 */
[----:B------:R-:W-:Y:S01]  /*10990*/  @P0 FFMA R17, R3, 1.84467440737095516160e+19, RZ ;  /* 0x5f80000003110823 */ /* 0x000fe200000000ff */
[----:B------:R-:W-:-:S03]  /*109a0*/  @!P0 MOV R20, R3 ;  /* 0x0000000300148202 */ /* 0x000fc60000000f00 */
[----:B------:R-:W0:Y:S02]  /*109b0*/  @P0 MUFU.RSQ R6, R17 ;  /* 0x0000001100060308 */ /* 0x000e240000001400 */
[----:B0-----:R-:W-:Y:S01]  /*109c0*/  @P0 FMUL.FTZ R16, R17, R6 ;  /* 0x0000000611100220 */ /* 0x001fe20000410000 */
[----:B------:R-:W-:-:S03]  /*109d0*/  @P0 FMUL.FTZ R6, R6, 0.5 ;  /* 0x3f00000006060820 */ /* 0x000fc60000410000 */
[----:B------:R-:W-:-:S04]  /*109e0*/  @P0 FADD.FTZ R15, -R16, -RZ ;  /* 0x800000ff100f0221 */ /* 0x000fc80000010100 */
[----:B------:R-:W-:-:S04]  /*109f0*/  @P0 FFMA R15, R16, R15, R17 ;  /* 0x0000000f100f0223 */ /* 0x000fc80000000011 */
[----:B------:R-:W-:-:S04]  /*10a00*/  @P0 FFMA R6, R15, R6, R16 ;  /* 0x000000060f060223 */ /* 0x000fc80000000010 */
[----:B------:R-:W-:-:S07]  /*10a10*/  @P0 FMUL.FTZ R20, R6, 2.3283064365386962891e-10 ;  /* 0x2f80000006140820 */ /* 0x000fce0000410000 */
.L_x_202:
[----:B------:R-:W-:Y:S02]  /*10a20*/  HFMA2 R17, -RZ, RZ, 0, 0 ;  /* 0x00000000ff117431 */ /* 0x000fe400000001ff */
[----:B------:R-:W-:-:S04]  /*10a30*/  IMAD.MOV.U32 R16, RZ, RZ, R4 ;  /* 0x000000ffff107224 */ /* 0x000fc800078e0004 */
[----:B------:R-:W-:Y:S05]  /*10a40*/  RET.REL.NODEC R16 `(_Z10LikelihoodPK19LikelihoodParameterPdj) ;  /* 0xfffffef4106c7950 */ /* 0x000fea0003c3ffff */
        .weak           $__internal_4_$__cuda_sm3x_div_rn_noftz_f32_slowpath
        .type           $__internal_4_$__cuda_sm3x_div_rn_noftz_f32_slowpath,@function
        .size           $__internal_4_$__cuda_sm3x_div_rn_noftz_f32_slowpath,($_Z10LikelihoodPK19LikelihoodParameterPdj$__internal_accurate_pow - $__internal_4_$__cuda_sm3x_div_rn_noftz_f32_slowpath)
$__internal_4_$__cuda_sm3x_div_rn_noftz_f32_slowpath:
[----:B------:R-:W-:Y:S01]  /*10a50*/  SHF.R.U32.HI R15, RZ, 0x17, R3 ;  /* 0x00000017ff0f7819 */ /* 0x000fe20000011603 */
[----:B------:R-:W-:Y:S01]  /*10a60*/  BSSY.RECONVERGENT B1, `(.L_x_203) ;  /* 0x0000062000017945 */ /* 0x000fe20003800200 */
[----:B------:R-:W-:Y:S02]  /*10a70*/  SHF.R.U32.HI R17, RZ, 0x17, R4 ;  /* 0x00000017ff117819 */ /* 0x000fe40000011604 */
[----:B------:R-:W-:Y:S02]  /*10a80*/  LOP3.LUT R15, R15, 0xff, RZ, 0xc0, !PT ;  /* 0x000000ff0f0f7812 */ /* 0x000fe400078ec0ff */
[----:B------:R-:W-:-:S03]  /*10a90*/  LOP3.LUT R17, R17, 0xff, RZ, 0xc0, !PT ;  /* 0x000000ff11117812 */ /* 0x000fc600078ec0ff */
[----:B------:R-:W-:Y:S01]  /*10aa0*/  VIADD R20, R15, 0xffffffff ;  /* 0xffffffff0f147836 */ /* 0x000fe20000000000 */
[----:B------:R-:W-:-:S04]  /*10ab0*/  IADD3 R21, PT, PT, R17, -0x1, RZ ;  /* 0xffffffff11157810 */ /* 0x000fc80007ffe0ff */
[----:B------:R-:W-:-:S04]  /*10ac0*/  ISETP.GT.U32.AND P0, PT, R20, 0xfd, PT ;  /* 0x000000fd1400780c */ /* 0x000fc80003f04070 */
[----:B------:R-:W-:-:S13]  /*10ad0*/  ISETP.GT.U32.OR P0, PT, R21, 0xfd, P0 ;  /* 0x000000fd1500780c */ /* 0x000fda0000704470 */
[----:B------:R-:W-:Y:S01]  /*10ae0*/  @!P0 IMAD.MOV.U32 R16, RZ, RZ, RZ ;  /* 0x000000ffff108224 */ /* 0x000fe200078e00ff */
[----:B------:R-:W-:Y:S06]  /*10af0*/  @!P0 BRA `(.L_x_204) ;  /* 0x00000000005c8947 */ /* 0x000fec0003800000 */
[----:B------:R-:W-:Y:S02]  /*10b00*/  FSETP.GTU.FTZ.AND P0, PT, |R4|, +INF , PT ;  /* 0x7f8000000400780b */ /* 0x000fe40003f1c200 */
[----:B------:R-:W-:-:S04]  /*10b10*/  FSETP.GTU.FTZ.AND P1, PT, |R3|, +INF , PT ;  /* 0x7f8000000300780b */ /* 0x000fc80003f3c200 */
[----:B------:R-:W-:-:S13]  /*10b20*/  PLOP3.LUT P0, PT, P0, P1, PT, 0xf8, 0x8f ;  /* 0x00000000008f781c */ /* 0x000fda0000703f70 */
[----:B------:R-:W-:Y:S05]  /*10b30*/  @P0 BRA `(.L_x_205) ;  /* 0x00000004004c0947 */ /* 0x000fea0003800000 */
[----:B------:R-:W-:-:S13]  /*10b40*/  LOP3.LUT P0, RZ, R3, 0x7fffffff, R4, 0xc8, !PT ;  /* 0x7fffffff03ff7812 */ /* 0x000fda000780c804 */
[----:B------:R-:W-:Y:S05]  /*10b50*/  @!P0 BRA `(.L_x_206) ;  /* 0x00000004003c8947 */ /* 0x000fea0003800000 */
[C---:B------:R-:W-:Y:S02]  /*10b60*/  FSETP.NEU.FTZ.AND P2, PT, |R4|.reuse, +INF , PT ;  /* 0x7f8000000400780b */ /* 0x040fe40003f5d200 */
[----:B------:R-:W-:Y:S02]  /*10b70*/  FSETP.NEU.FTZ.AND P1, PT, |R3|, +INF , PT ;  /* 0x7f8000000300780b */ /* 0x000fe40003f3d200 */
[----:B------:R-:W-:-:S11]  /*10b80*/  FSETP.NEU.FTZ.AND P0, PT, |R4|, +INF , PT ;  /* 0x7f8000000400780b */ /* 0x000fd60003f1d200 */
[----:B------:R-:W-:Y:S05]  /*10b90*/  @!P1 BRA !P2, `(.L_x_206) ;  /* 0x00000004002c9947 */ /* 0x000fea0005000000 */
[----:B------:R-:W-:-:S04]  /*10ba0*/  LOP3.LUT P2, RZ, R4, 0x7fffffff, RZ, 0xc0, !PT ;  /* 0x7fffffff04ff7812 */ /* 0x000fc8000784c0ff */
[----:B------:R-:W-:-:S13]  /*10bb0*/  PLOP3.LUT P2, PT, P1, P2, PT, 0x2f, 0xf2 ;  /* 0x0000000000f2781c */ /* 0x000fda0000f44577 */
[----:B------:R-:W-:Y:S05]  /*10bc0*/  @P2 BRA `(.L_x_207) ;  /* 0x0000000400182947 */ /* 0x000fea0003800000 */
[----:B------:R-:W-:-:S04]  /*10bd0*/  LOP3.LUT P1, RZ, R3, 0x7fffffff, RZ, 0xc0, !PT ;  /* 0x7fffffff03ff7812 */ /* 0x000fc8000782c0ff */
[----:B------:R-:W-:-:S13]  /*10be0*/  PLOP3.LUT P0, PT, P0, P1, PT, 0x2f, 0xf2 ;  /* 0x0000000000f2781c */ /* 0x000fda0000702577 */
[----:B------:R-:W-:Y:S05]  /*10bf0*/  @P0 BRA `(.L_x_208) ;  /* 0x0000000400000947 */ /* 0x000fea0003800000 */
[----:B------:R-:W-:Y:S02]  /*10c00*/  ISETP.GE.AND P0, PT, R21, RZ, PT ;  /* 0x000000ff1500720c */ /* 0x000fe40003f06270 */
[----:B------:R-:W-:-:S11]  /*10c10*/  ISETP.GE.AND P1, PT, R20, RZ, PT ;  /* 0x000000ff1400720c */ /* 0x000fd60003f26270 */
[----:B------:R-:W-:Y:S01]  /*10c20*/  @P0 MOV R16, RZ ;  /* 0x000000ff00100202 */ /* 0x000fe20000000f00 */
[----:B------:R-:W-:Y:S02]  /*10c30*/  @!P0 IMAD.MOV.U32 R16, RZ, RZ, -0x40 ;  /* 0xffffffc0ff108424 */ /* 0x000fe400078e00ff */
[----:B------:R-:W-:Y:S01]  /*10c40*/  @!P0 FFMA R4, R4, 1.84467440737095516160e+19, RZ ;  /* 0x5f80000004048823 */ /* 0x000fe200000000ff */
[----:B------:R-:W-:Y:S02]  /*10c50*/  @!P1 FFMA R3, R3, 1.84467440737095516160e+19, RZ ;  /* 0x5f80000003039823 */ /* 0x000fe400000000ff */
[----:B------:R-:W-:-:S07]  /*10c60*/  @!P1 IADD3 R16, PT, PT, R16, 0x40, RZ ;  /* 0x0000004010109810 */ /* 0x000fce0007ffe0ff */
.L_x_204:
[----:B------:R-:W-:Y:S01]  /*10c70*/  LEA R20, R15, 0xc0800000, 0x17 ;  /* 0xc08000000f147811 */ /* 0x000fe200078eb8ff */
[----:B------:R-:W-:Y:S01]  /*10c80*/  BSSY.RECONVERGENT B2, `(.L_x_209) ;  /* 0x0000036000027945 */ /* 0x000fe20003800200 */
[----:B------:R-:W-:-:S03]  /*10c90*/  IADD3 R17, PT, PT, R17, -0x7f, RZ ;  /* 0xffffff8111117810 */ /* 0x000fc60007ffe0ff */
[----:B------:R-:W-:Y:S01]  /*10ca0*/  IMAD.IADD R47, R3, 0x1, -R20 ;  /* 0x00000001032f7824 */ /* 0x000fe200078e0a14 */
[C---:B------:R-:W-:Y:S01]  /*10cb0*/  IADD3 R15, PT, PT, R17.reuse, 0x7f, -R15 ;  /* 0x0000007f110f7810 */ /* 0x040fe20007ffe80f */
[----:B------:R-:W-:Y:S02]  /*10cc0*/  IMAD R3, R17, -0x800000, R4 ;  /* 0xff80000011037824 */ /* 0x000fe400078e0204 */
[----:B------:R-:W0:Y:S01]  /*10cd0*/  MUFU.RCP R21, R47 ;  /* 0x0000002f00157308 */ /* 0x000e220000001000 */
[----:B------:R-:W-:Y:S01]  /*10ce0*/  FADD.FTZ R20, -R47, -RZ ;  /* 0x800000ff2f147221 */ /* 0x000fe20000010100 */
[----:B------:R-:W-:-:S03]  /*10cf0*/  IMAD.IADD R16, R15, 0x1, R16 ;  /* 0x000000010f107824 */ /* 0x000fc600078e0210 */
[----:B0-----:R-:W-:-:S04]  /*10d00*/  FFMA R42, R21, R20, 1 ;  /* 0x3f800000152a7423 */ /* 0x001fc80000000014 */
[----:B------:R-:W-:-:S04]  /*10d10*/  FFMA R42, R21, R42, R21 ;  /* 0x0000002a152a7223 */ /* 0x000fc80000000015 */
[----:B------:R-:W-:-:S04]  /*10d20*/  FFMA R21, R3, R42, RZ ;  /* 0x0000002a03157223 */ /* 0x000fc800000000ff */
[----:B------:R-:W-:-:S04]  /*10d30*/  FFMA R4, R20, R21, R3 ;  /* 0x0000001514047223 */ /* 0x000fc80000000003 */
[----:B------:R-:W-:-:S04]  /*10d40*/  FFMA R21, R42, R4, R21 ;  /* 0x000000042a157223 */ /* 0x000fc80000000015 */
[----:B------:R-:W-:-:S04]  /*10d50*/  FFMA R20, R20, R21, R3 ;  /* 0x0000001514147223 */ /* 0x000fc80000000003 */
[----:B------:R-:W-:-:S05]  /*10d60*/  FFMA R3, R42, R20, R21 ;  /* 0x000000142a037223 */ /* 0x000fca0000000015 */
[----:B------:R-:W-:-:S04]  /*10d70*/  SHF.R.U32.HI R4, RZ, 0x17, R3 ;  /* 0x00000017ff047819 */ /* 0x000fc80000011603 */
[----:B------:R-:W-:-:S04]  /*10d80*/  LOP3.LUT R15, R4, 0xff, RZ, 0xc0, !PT ;  /* 0x000000ff040f7812 */ /* 0x000fc800078ec0ff */
[----:B------:R-:W-:-:S05]  /*10d90*/  IADD3 R4, PT, PT, R15, R16, RZ ;  /* 0x000000100f047210 */ /* 0x000fca0007ffe0ff */
[----:B------:R-:W-:-:S05]  /*10da0*/  VIADD R15, R4, 0xffffffff ;  /* 0xffffffff040f7836 */ /* 0x000fca0000000000 */
[----:B------:R-:W-:-:S13]  /*10db0*/  ISETP.GE.U32.AND P0, PT, R15, 0xfe, PT ;  /* 0x000000fe0f00780c */ /* 0x000fda0003f06070 */
[----:B------:R-:W-:Y:S05]  /*10dc0*/  @!P0 BRA `(.L_x_210) ;  /* 0x0000000000808947 */ /* 0x000fea0003800000 */
[----:B------:R-:W-:-:S13]  /*10dd0*/  ISETP.GT.AND P0, PT, R4, 0xfe, PT ;  /* 0x000000fe0400780c */ /* 0x000fda0003f04270 */
[----:B------:R-:W-:Y:S05]  /*10de0*/  @P0 BRA `(.L_x_211) ;  /* 0x00000000006c0947 */ /* 0x000fea0003800000 */
[----:B------:R-:W-:-:S13]  /*10df0*/  ISETP.GE.AND P0, PT, R4, 0x1, PT ;  /* 0x000000010400780c */ /* 0x000fda0003f06270 */
[----:B------:R-:W-:Y:S05]  /*10e00*/  @P0 BRA `(.L_x_212) ;  /* 0x0000000000740947 */ /* 0x000fea0003800000 */
[----:B------:R-:W-:Y:S02]  /*10e10*/  ISETP.GE.AND P0, PT, R4, -0x18, PT ;  /* 0xffffffe80400780c */ /* 0x000fe40003f06270 */
[----:B------:R-:W-:-:S11]  /*10e20*/  LOP3.LUT R3, R3, 0x80000000, RZ, 0xc0, !PT ;  /* 0x8000000003037812 */ /* 0x000fd600078ec0ff */
[----:B------:R-:W-:Y:S05]  /*10e30*/  @!P0 BRA `(.L_x_212) ;  /* 0x0000000000688947 */ /* 0x000fea0003800000 */
[-CC-:B------:R-:W-:Y:S01]  /*10e40*/  FFMA.RZ R16, R42, R20.reuse, R21.reuse ;  /* 0x000000142a107223 */ /* 0x180fe2000000c015 */
[----:B------:R-:W-:Y:S01]  /*10e50*/  IADD3 R17, PT, PT, R4, 0x20, RZ ;  /* 0x0000002004117810 */ /* 0x000fe20007ffe0ff */
[CCC-:B------:R-:W-:Y:S01]  /*10e60*/  FFMA.RP R15, R42.reuse, R20.reuse, R21.reuse ;  /* 0x000000142a0f7223 */ /* 0x1c0fe20000008015 */
[----:B------:R-:W-:Y:S01]  /*10e70*/  FFMA.RM R20, R42, R20, R21 ;  /* 0x000000142a147223 */ /* 0x000fe20000004015 */
[----:B------:R-:W-:Y:S02]  /*10e80*/  ISETP.NE.AND P2, PT, R4, RZ, PT ;  /* 0x000000ff0400720c */ /* 0x000fe40003f45270 */
[----:B------:R-:W-:Y:S02]  /*10e90*/  LOP3.LUT R16, R16, 0x7fffff, RZ, 0xc0, !PT ;  /* 0x007fffff10107812 */ /* 0x000fe400078ec0ff */
[----:B------:R-:W-:Y:S01]  /*10ea0*/  ISETP.NE.AND P0, PT, R4, RZ, PT ;  /* 0x000000ff0400720c */ /* 0x000fe20003f05270 */
[----:B------:R-:W-:Y:S01]  /*10eb0*/  IMAD.MOV R4, RZ, RZ, -R4 ;  /* 0x000000ffff047224 */ /* 0x000fe200078e0a04 */
[----:B------:R-:W-:-:S02]  /*10ec0*/  LOP3.LUT R16, R16, 0x800000, RZ, 0xfc, !PT ;  /* 0x0080000010107812 */ /* 0x000fc400078efcff */
[----:B------:R-:W-:Y:S02]  /*10ed0*/  FSETP.NEU.FTZ.AND P1, PT, R15, R20, PT ;  /* 0x000000140f00720b */ /* 0x000fe40003f3d000 */
[----:B------:R-:W-:Y:S02]  /*10ee0*/  SHF.L.U32 R17, R16, R17, RZ ;  /* 0x0000001110117219 */ /* 0x000fe400000006ff */
[----:B------:R-:W-:Y:S02]  /*10ef0*/  SEL R15, R4, RZ, P2 ;  /* 0x000000ff040f7207 */ /* 0x000fe40001000000 */
[----:B------:R-:W-:Y:S02]  /*10f00*/  ISETP.NE.AND P0, PT, R17, RZ, P0 ;  /* 0x000000ff1100720c */ /* 0x000fe40000705270 */
[----:B------:R-:W-:Y:S02]  /*10f10*/  SHF.R.U32.HI R17, RZ, R15, R16 ;  /* 0x0000000fff117219 */ /* 0x000fe40000011610 */
[----:B------:R-:W-:-:S02]  /*10f20*/  PLOP3.LUT P0, PT, P1, P0, PT, 0xf8, 0x8f ;  /* 0x00000000008f781c */ /* 0x000fc40000f01f70 */
[----:B------:R-:W-:Y:S02]  /*10f30*/  SHF.R.U32.HI R15, RZ, 0x1, R17 ;  /* 0x00000001ff0f7819 */ /* 0x000fe40000011611 */
[----:B------:R-:W-:-:S04]  /*10f40*/  SEL R4, RZ, 0x1, !P0 ;  /* 0x00000001ff047807 */ /* 0x000fc80004000000 */
[----:B------:R-:W-:-:S04]  /*10f50*/  LOP3.LUT R4, R4, 0x1, R15, 0xf8, !PT ;  /* 0x0000000104047812 */ /* 0x000fc800078ef80f */
[----:B------:R-:W-:-:S04]  /*10f60*/  LOP3.LUT R4, R4, R17, RZ, 0xc0, !PT ;  /* 0x0000001104047212 */ /* 0x000fc800078ec0ff */
[----:B------:R-:W-:-:S04]  /*10f70*/  IADD3 R4, PT, PT, R15, R4, RZ ;  /* 0x000000040f047210 */ /* 0x000fc80007ffe0ff */
[----:B------:R-:W-:Y:S01]  /*10f80*/  LOP3.LUT R3, R4, R3, RZ, 0xfc, !PT ;  /* 0x0000000304037212 */ /* 0x000fe200078efcff */
[----:B------:R-:W-:Y:S06]  /*10f90*/  BRA `(.L_x_212) ;  /* 0x0000000000107947 */ /* 0x000fec0003800000 */
.L_x_211:
[----:B------:R-:W-:-:S04]  /*10fa0*/  LOP3.LUT R3, R3, 0x80000000, RZ, 0xc0, !PT ;  /* 0x8000000003037812 */ /* 0x000fc800078ec0ff */
[----:B------:R-:W-:Y:S01]  /*10fb0*/  LOP3.LUT R3, R3, 0x7f800000, RZ, 0xfc, !PT ;  /* 0x7f80000003037812 */ /* 0x000fe200078efcff */
[----:B------:R-:W-:Y:S06]  /*10fc0*/  BRA `(.L_x_212) ;  /* 0x0000000000047947 */ /* 0x000fec0003800000 */
.L_x_210:
[----:B------:R-:W-:-:S07]  /*10fd0*/  IMAD R3, R16, 0x800000, R3 ;  /* 0x0080000010037824 */ /* 0x000fce00078e0203 */
.L_x_212:
[----:B------:R-:W-:Y:S05]  /*10fe0*/  BSYNC.RECONVERGENT B2 ;  /* 0x0000000000027941 */ /* 0x000fea0003800200 */
.L_x_209:
[----:B------:R-:W-:Y:S05]  /*10ff0*/  BRA `(.L_x_213) ;  /* 0x0000000000207947 */ /* 0x000fea0003800000 */
.L_x_208:
[----:B------:R-:W-:-:S04]  /*11000*/  LOP3.LUT R3, R3, 0x80000000, R4, 0x48, !PT ;  /* 0x8000000003037812 */ /* 0x000fc800078e4804 */
[----:B------:R-:W-:Y:S01]  /*11010*/  LOP3.LUT R3, R3, 0x7f800000, RZ, 0xfc, !PT ;  /* 0x7f80000003037812 */ /* 0x000fe200078efcff */
[----:B------:R-:W-:Y:S06]  /*11020*/  BRA `(.L_x_213) ;  /* 0x0000000000147947 */ /* 0x000fec0003800000 */
.L_x_207:
[----:B------:R-:W-:Y:S01]  /*11030*/  LOP3.LUT R3, R3, 0x80000000, R4, 0x48, !PT ;  /* 0x8000000003037812 */ /* 0x000fe200078e4804 */
[----:B------:R-:W-:Y:S06]  /*11040*/  BRA `(.L_x_213) ;  /* 0x00000000000c7947 */ /* 0x000fec0003800000 */
.L_x_206:
[----:B------:R-:W0:Y:S01]  /*11050*/  MUFU.RSQ R3, -QNAN ;  /* 0xffc0000000037908 */ /* 0x000e220000001400 */
[----:B------:R-:W-:Y:S05]  /*11060*/  BRA `(.L_x_213) ;  /* 0x0000000000047947 */ /* 0x000fea0003800000 */
.L_x_205:
[----:B------:R-:W-:-:S07]  /*11070*/  FADD.FTZ R3, R4, R3 ;  /* 0x0000000304037221 */ /* 0x000fce0000010000 */
.L_x_213:
[----:B------:R-:W-:Y:S05]  /*11080*/  BSYNC.RECONVERGENT B1 ;  /* 0x0000000000017941 */ /* 0x000fea0003800200 */
.L_x_203:
[----:B------:R-:W-:Y:S01]  /*11090*/  MOV R16, R6 ;  /* 0x0000000600107202 */ /* 0x000fe20000000f00 */
[----:B------:R-:W-:-:S04]  /*110a0*/  IMAD.MOV.U32 R17, RZ, RZ, 0x0 ;  /* 0x00000000ff117424 */ /* 0x000fc800078e00ff */
[----:B0-----:R-:W-:Y:S05]  /*110b0*/  RET.REL.NODEC R16 `(_Z10LikelihoodPK19LikelihoodParameterPdj) ;  /* 0xfffffeec10d07950 */ /* 0x001fea0003c3ffff */
        .type           $_Z10LikelihoodPK19LikelihoodParameterPdj$__internal_accurate_pow,@function
        .size           $_Z10LikelihoodPK19LikelihoodParameterPdj$__internal_accurate_pow,(.L_x_221 - $_Z10LikelihoodPK19LikelihoodParameterPdj$__internal_accurate_pow)
$_Z10LikelihoodPK19LikelihoodParameterPdj$__internal_accurate_pow:
[----:B------:R-:W-:Y:S01]  /*110c0*/  ISETP.GT.U32.AND P0, PT, R15, 0xfffff, PT ;  /* 0x000fffff0f00780c */ /* 0x000fe20003f04070 */
[----:B------:R-:W-:Y:S01]  /*110d0*/  IMAD.MOV.U32 R3, RZ, RZ, R15 ;  /* 0x000000ffff037224 */ /* 0x000fe200078e000f */
[----:B------:R-:W-:Y:S01]  /*110e0*/  MOV R2, R44 ;  /* 0x0000002c00027202 */ /* 0x000fe20000000f00 */
[----:B------:R-:W-:Y:S01]  /*110f0*/  IMAD.MOV.U32 R20, RZ, RZ, RZ ;  /* 0x000000ffff147224 */ /* 0x000fe200078e00ff */
[----:B------:R-:W-:Y:S01]  /*11100*/  UMOV UR4, 0x7d2cafe2 ;  /* 0x7d2cafe200047882 */ /* 0x000fe20000000000 */
[----:B------:R-:W-:Y:S01]  /*11110*/  UMOV UR5, 0x3eb0f5ff ;  /* 0x3eb0f5ff00057882 */ /* 0x000fe20000000000 */
[----:B------:R-:W-:Y:S01]  /*11120*/  UMOV UR6, 0x3b39803f ;  /* 0x3b39803f00067882 */ /* 0x000fe20000000000 */
[----:B------:R-:W-:-:S06]  /*11130*/  UMOV UR7, 0x3c7abc9e ;  /* 0x3c7abc9e00077882 */ /* 0x000fcc0000000000 */
[----:B------:R-:W-:Y:S01]  /*11140*/  @!P0 DMUL R50, R2, 1.80143985094819840000e+16 ;  /* 0x4350000002328828 */ /* 0x000fe20000000000 */
[----:B------:R-:W-:Y:S02]  /*11150*/  MOV R2, R15 ;  /* 0x0000000f00027202 */ /* 0x000fe40000000f00 */
[----:B------:R-:W-:-:S07]  /*11160*/  SHF.R.U32.HI R15, RZ, 0x14, R15 ;  /* 0x00000014ff0f7819 */ /* 0x000fce000001160f */
[----:B------:R-:W-:Y:S01]  /*11170*/  @!P0 IMAD.MOV.U32 R2, RZ, RZ, R51 ;  /* 0x000000ffff028224 */ /* 0x000fe200078e0033 */
[----:B------:R-:W-:Y:S02]  /*11180*/  @!P0 MOV R44, R50 ;  /* 0x00000032002c8202 */ /* 0x000fe40000000f00 */
[----:B------:R-:W-:Y:S02]  /*11190*/  @!P0 LEA.HI R15, R51, 0xffffffca, RZ, 0xc ;  /* 0xffffffca330f8811 */ /* 0x000fe400078f60ff */
[----:B------:R-:W-:-:S04]  /*111a0*/  LOP3.LUT R2, R2, 0x800fffff, RZ, 0xc0, !PT ;  /* 0x800fffff02027812 */ /* 0x000fc800078ec0ff */
[----:B------:R-:W-:-:S04]  /*111b0*/  LOP3.LUT R45, R2, 0x3ff00000, RZ, 0xfc, !PT ;  /* 0x3ff00000022d7812 */ /* 0x000fc800078efcff */
[----:B------:R-:W-:-:S13]  /*111c0*/  ISETP.GE.U32.AND P1, PT, R45, 0x3ff6a09f, PT ;  /* 0x3ff6a09f2d00780c */ /* 0x000fda0003f26070 */
[----:B------:R-:W-:-:S05]  /*111d0*/  @P1 VIADD R3, R45, 0xfff00000 ;  /* 0xfff000002d031836 */ /* 0x000fca0000000000 */
[----:B------:R-:W-:-:S06]  /*111e0*/  @P1 MOV R45, R3 ;  /* 0x00000003002d1202 */ /* 0x000fcc0000000f00 */
[C---:B------:R-:W-:Y:S02]  /*111f0*/  DADD R10, R44.reuse, 1 ;  /* 0x3ff000002c0a7429 */ /* 0x040fe40000000000 */
[----:B------:R-:W-:-:S04]  /*11200*/  DADD R44, R44, -1 ;  /* 0xbff000002c2c7429 */ /* 0x000fc80000000000 */
[----:B------:R-:W0:Y:S02]  /*11210*/  MUFU.RCP64H R21, R11 ;  /* 0x0000000b00157308 */ /* 0x000e240000001800 */
[----:B0-----:R-:W-:-:S08]  /*11220*/  DFMA R2, -R10, R20, 1 ;  /* 0x3ff000000a02742b */ /* 0x001fd00000000114 */
[----:B------:R-:W-:-:S08]  /*11230*/  DFMA R2, R2, R2, R2 ;  /* 0x000000020202722b */ /* 0x000fd00000000002 */
[----:B------:R-:W-:Y:S01]  /*11240*/  DFMA R20, R20, R2, R20 ;  /* 0x000000021414722b */ /* 0x000fe20000000014 */
[----:B------:R-:W-:Y:S01]  /*11250*/  MOV R2, 0x41ad3b5a ;  /* 0x41ad3b5a00027802 */ /* 0x000fe20000000f00 */
[----:B------:R-:W-:-:S06]  /*11260*/  IMAD.MOV.U32 R3, RZ, RZ, 0x3ed0f5d2 ;  /* 0x3ed0f5d2ff037424 */ /* 0x000fcc00078e00ff */
[----:B------:R-:W-:-:S08]  /*11270*/  DMUL R48, R44, R20 ;  /* 0x000000142c307228 */ /* 0x000fd00000000000 */
[----:B------:R-:W-:-:S08]  /*11280*/  DFMA R48, R44, R20, R48 ;  /* 0x000000142c30722b */ /* 0x000fd00000000030 */
[-C--:B------:R-:W-:Y:S02]  /*11290*/  DMUL R42, R48, R48.reuse ;  /* 0x00000030302a7228 */ /* 0x080fe40000000000 */
[----:B------:R-:W-:Y:S02]  /*112a0*/  DADD R16, R44, -R48 ;  /* 0x000000002c107229 */ /* 0x000fe40000000830 */
[----:B------:R-:W-:-:S04]  /*112b0*/  DMUL R10, R48, R48 ;  /* 0x00000030300a7228 */ /* 0x000fc80000000000 */
[----:B------:R-:W-:Y:S01]  /*112c0*/  DFMA R2, R42, UR4, R2 ;  /* 0x000000042a027c2b */ /* 0x000fe20008000002 */
[----:B------:R-:W-:Y:S01]  /*112d0*/  UMOV UR4, 0x75488a3f ;  /* 0x75488a3f00047882 */ /* 0x000fe20000000000 */
[----:B------:R-:W-:Y:S01]  /*112e0*/  UMOV UR5, 0x3ef3b20a ;  /* 0x3ef3b20a00057882 */ /* 0x000fe20000000000 */
[----:B------:R-:W-:-:S05]  /*112f0*/  DADD R16, R16, R16 ;  /* 0x0000000010107229 */ /* 0x000fca0000000010 */
[----:B------:R-:W-:Y:S01]  /*11300*/  DFMA R40, R42, R2, UR4 ;  /* 0x000000042a287e2b */ /* 0x000fe20008000002 */
[----:B------:R-:W-:Y:S01]  /*11310*/  UMOV UR4, 0xe4faecd5 ;  /* 0xe4faecd500047882 */ /* 0x000fe20000000000 */
[----:B------:R-:W-:Y:S01]  /*11320*/  UMOV UR5, 0x3f1745cd ;  /* 0x3f1745cd00057882 */ /* 0x000fe20000000000 */
[----:B------:R-:W-:-:S05]  /*11330*/  DFMA R16, R44, -R48, R16 ;  /* 0x800000302c10722b */ /* 0x000fca0000000010 */
[----:B------:R-:W-:Y:S01]  /*11340*/  DFMA R40, R42, R40, UR4 ;  /* 0x000000042a287e2b */ /* 0x000fe20008000028 */
[----:B------:R-:W-:Y:S01]  /*11350*/  UMOV UR4, 0x258a578b ;  /* 0x258a578b00047882 */ /* 0x000fe20000000000 */
[----:B------:R-:W-:Y:S01]  /*11360*/  UMOV UR5, 0x3f3c71c7 ;  /* 0x3f3c71c700057882 */ /* 0x000fe20000000000 */
[----:B------:R-:W-:-:S05]  /*11370*/  DMUL R16, R20, R16 ;  /* 0x0000001014107228 */ /* 0x000fca0000000000 */
[----:B------:R-:W-:Y:S01]  /*11380*/  DFMA R40, R42, R40, UR4 ;  /* 0x000000042a287e2b */ /* 0x000fe20008000028 */
[----:B------:R-:W-:Y:S01]  /*11390*/  UMOV UR4, 0x9242b910 ;  /* 0x9242b91000047882 */ /* 0x000fe20000000000 */
[----:B------:R-:W-:-:S03]  /*113a0*/  UMOV UR5, 0x3f624924 ;  /* 0x3f62492400057882 */ /* 0x000fc60000000000 */
[----:B------:R-:W-:Y:S01]  /*113b0*/  IADD3 R45, PT, PT, R17, 0x100000, RZ ;  /* 0x00100000112d7810 */ /* 0x000fe20007ffe0ff */
[----:B------:R-:W-:Y:S02]  /*113c0*/  IMAD.MOV.U32 R44, RZ, RZ, R16 ;  /* 0x000000ffff2c7224 */ /* 0x000fe400078e0010 */
[----:B------:R-:W-:Y:S01]  /*113d0*/  DFMA R40, R42, R40, UR4 ;  /* 0x000000042a287e2b */ /* 0x000fe20008000028 */
[----:B------:R-:W-:Y:S01]  /*113e0*/  UMOV UR4, 0x99999dfb ;  /* 0x99999dfb00047882 */ /* 0x000fe20000000000 */
[----:B------:R-:W-:-:S06]  /*113f0*/  UMOV UR5, 0x3f899999 ;  /* 0x3f89999900057882 */ /* 0x000fcc0000000000 */
[----:B------:R-:W-:Y:S01]  /*11400*/  DFMA R40, R42, R40, UR4 ;  /* 0x000000042a287e2b */ /* 0x000fe20008000028 */
[----:B------:R-:W-:Y:S01]  /*11410*/  UMOV UR4, 0x55555555 ;  /* 0x5555555500047882 */ /* 0x000fe20000000000 */
[----:B------:R-:W-:-:S06]  /*11420*/  UMOV UR5, 0x3fb55555 ;  /* 0x3fb5555500057882 */ /* 0x000fcc0000000000 */
[----:B------:R-:W-:-:S08]  /*11430*/  DFMA R2, R42, R40, UR4 ;  /* 0x000000042a027e2b */ /* 0x000fd00008000028 */
[----:B------:R-:W-:Y:S01]  /*11440*/  DADD R12, -R2, UR4 ;  /* 0x00000004020c7e29 */ /* 0x000fe20008000100 */
[----:B------:R-:W-:Y:S01]  /*11450*/  UMOV UR4, 0xb9e7b0 ;  /* 0x00b9e7b000047882 */ /* 0x000fe20000000000 */
[----:B------:R-:W-:-:S06]  /*11460*/  UMOV UR5, 0x3c46a4cb ;  /* 0x3c46a4cb00057882 */ /* 0x000fcc0000000000 */
[----:B------:R-:W-:Y:S02]  /*11470*/  DFMA R40, R42, R40, R12 ;  /* 0x000000282a28722b */ /* 0x000fe4000000000c */
[C---:B------:R-:W-:Y:S02]  /*11480*/  DMUL R12, R48.reuse, R10 ;  /* 0x0000000a300c7228 */ /* 0x040fe40000000000 */
[----:B------:R-:W-:-:S04]  /*11490*/  DFMA R42, R48, R48, -R10 ;  /* 0x00000030302a722b */ /* 0x000fc8000000080a */
[----:B------:R-:W-:Y:S01]  /*114a0*/  DADD R20, R40, -UR4 ;  /* 0x8000000428147e29 */ /* 0x000fe20008000000 */
[----:B------:R-:W-:Y:S01]  /*114b0*/  UMOV UR4, 0x80000000 ;  /* 0x8000000000047882 */ /* 0x000fe20000000000 */
[C---:B------:R-:W-:Y:S01]  /*114c0*/  DFMA R40, R48.reuse, R10, -R12 ;  /* 0x0000000a3028722b */ /* 0x040fe2000000080c */
[----:B------:R-:W-:Y:S01]  /*114d0*/  UMOV UR5, 0x43300000 ;  /* 0x4330000000057882 */ /* 0x000fe20000000000 */
[----:B------:R-:W-:-:S04]  /*114e0*/  DFMA R42, R48, R44, R42 ;  /* 0x0000002c302a722b */ /* 0x000fc8000000002a */
[----:B------:R-:W-:Y:S02]  /*114f0*/  DADD R46, R2, R20 ;  /* 0x00000000022e7229 */ /* 0x000fe40000000014 */
[----:B------:R-:W-:-:S06]  /*11500*/  DFMA R40, R16, R10, R40 ;  /* 0x0000000a1028722b */ /* 0x000fcc0000000028 */
[----:B------:R-:W-:Y:S02]  /*11510*/  DMUL R10, R46, R12 ;  /* 0x0000000c2e0a7228 */ /* 0x000fe40000000000 */
[----:B------:R-:W-:Y:S02]  /*11520*/  DFMA R40, R48, R42, R40 ;  /* 0x0000002a3028722b */ /* 0x000fe40000000028 */
[----:B------:R-:W-:-:S04]  /*11530*/  DADD R42, R2, -R46 ;  /* 0x00000000022a7229 */ /* 0x000fc8000000082e */
[----:B------:R-:W-:-:S04]  /*11540*/  DFMA R2, R46, R12, -R10 ;  /* 0x0000000c2e02722b */ /* 0x000fc8000000080a */
[----:B------:R-:W-:-:S04]  /*11550*/  DADD R42, R20, R42 ;  /* 0x00000000142a7229 */ /* 0x000fc8000000002a */
[----:B------:R-:W-:-:S08]  /*11560*/  DFMA R2, R46, R40, R2 ;  /* 0x000000282e02722b */ /* 0x000fd00000000002 */
[----:B------:R-:W-:-:S08]  /*11570*/  DFMA R42, R42, R12, R2 ;  /* 0x0000000c2a2a722b */ /* 0x000fd00000000002 */
[----:B------:R-:W-:-:S08]  /*11580*/  DADD R12, R10, R42 ;  /* 0x000000000a0c7229 */ /* 0x000fd0000000002a */
[--C-:B------:R-:W-:Y:S02]  /*11590*/  DADD R2, R48, R12.reuse ;  /* 0x0000000030027229 */ /* 0x100fe4000000000c */
[----:B------:R-:W-:-:S06]  /*115a0*/  DADD R10, R10, -R12 ;  /* 0x000000000a0a7229 */ /* 0x000fcc000000080c */
[----:B------:R-:W-:Y:S02]  /*115b0*/  DADD R48, R48, -R2 ;  /* 0x0000000030307229 */ /* 0x000fe40000000802 */
[----:B------:R-:W-:-:S06]  /*115c0*/  DADD R10, R42, R10 ;  /* 0x000000002a0a7229 */ /* 0x000fcc000000000a */
[----:B------:R-:W-:Y:S01]  /*115d0*/  DADD R48, R12, R48 ;  /* 0x000000000c307229 */ /* 0x000fe20000000030 */
[C---:B------:R-:W-:Y:S01]  /*115e0*/  IADD3 R12, PT, PT, R15.reuse, -0x3ff, RZ ;  /* 0xfffffc010f0c7810 */ /* 0x040fe20007ffe0ff */
[----:B------:R-:W-:Y:S01]  /*115f0*/  IMAD.MOV.U32 R13, RZ, RZ, 0x43300000 ;  /* 0x43300000ff0d7424 */ /* 0x000fe200078e00ff */
[----:B------:R-:W-:-:S05]  /*11600*/  @P1 IADD3 R12, PT, PT, R15, -0x3fe, RZ ;  /* 0xfffffc020f0c1810 */ /* 0x000fca0007ffe0ff */
[----:B------:R-:W-:Y:S01]  /*11610*/  DADD R10, R10, R48 ;  /* 0x000000000a0a7229 */ /* 0x000fe20000000030 */
[----:B------:R-:W-:-:S06]  /*11620*/  LOP3.LUT R12, R12, 0x80000000, RZ, 0x3c, !PT ;  /* 0x800000000c0c7812 */ /* 0x000fcc00078e3cff */
[----:B------:R-:W-:Y:S01]  /*11630*/  DADD R12, R12, -UR4 ;  /* 0x800000040c0c7e29 */ /* 0x000fe20008000000 */
[----:B------:R-:W-:Y:S01]  /*11640*/  UMOV UR4, 0xfefa39ef ;  /* 0xfefa39ef00047882 */ /* 0x000fe20000000000 */
[----:B------:R-:W-:Y:S01]  /*11650*/  DADD R20, R16, R10 ;  /* 0x0000000010147229 */ /* 0x000fe2000000000a */
[----:B------:R-:W-:-:S07]  /*11660*/  UMOV UR5, 0x3fe62e42 ;  /* 0x3fe62e4200057882 */ /* 0x000fce0000000000 */
[----:B------:R-:W-:-:S08]  /*11670*/  DADD R16, R2, R20 ;  /* 0x0000000002107229 */ /* 0x000fd00000000014 */
[--C-:B------:R-:W-:Y:S02]  /*11680*/  DFMA R10, R12, UR4, R16.reuse ;  /* 0x000000040c0a7c2b */ /* 0x100fe40008000010 */
[----:B------:R-:W-:-:S06]  /*11690*/  DADD R40, R2, -R16 ;  /* 0x0000000002287229 */ /* 0x000fcc0000000810 */
[----:B------:R-:W-:Y:S02]  /*116a0*/  DFMA R2, R12, -UR4, R10 ;  /* 0x800000040c027c2b */ /* 0x000fe4000800000a */
[----:B------:R-:W-:-:S06]  /*116b0*/  DADD R40, R20, R40 ;  /* 0x0000000014287229 */ /* 0x000fcc0000000028 */
[----:B------:R-:W-:-:S08]  /*116c0*/  DADD R2, -R16, R2 ;  /* 0x0000000010027229 */ /* 0x000fd00000000102 */
[----:B------:R-:W-:-:S08]  /*116d0*/  DADD R2, R40, -R2 ;  /* 0x0000000028027229 */ /* 0x000fd00000000802 */
[----:B------:R-:W-:-:S08]  /*116e0*/  DFMA R2, R12, UR6, R2 ;  /* 0x000000060c027c2b */ /* 0x000fd00008000002 */
[----:B------:R-:W-:-:S08]  /*116f0*/  DADD R12, R10, R2 ;  /* 0x000000000a0c7229 */ /* 0x000fd00000000002 */
[----:B------:R-:W-:Y:S02]  /*11700*/  DADD R10, R10, -R12 ;  /* 0x000000000a0a7229 */ /* 0x000fe4000000080c */
[----:B------:R-:W-:-:S06]  /*11710*/  DMUL R16, R12, 4 ;  /* 0x401000000c107828 */ /* 0x000fcc0000000000 */
[----:B------:R-:W-:Y:S02]  /*11720*/  DADD R10, R2, R10 ;  /* 0x00000000020a7229 */ /* 0x000fe4000000000a */
[----:B------:R-:W-:Y:S01]  /*11730*/  DFMA R20, R12, 4, -R16 ;  /* 0x401000000c14782b */ /* 0x000fe20000000810 */
[----:B------:R-:W-:Y:S01]  /*11740*/  HFMA2 R3, -RZ, RZ, 1.9912109375, 0.00128841400146484375 ;  /* 0x3ff71547ff037431 */ /* 0x000fe200000001ff */
[----:B------:R-:W-:-:S06]  /*11750*/  MOV R2, 0x652b82fe ;  /* 0x652b82fe00027802 */ /* 0x000fcc0000000f00 */
[----:B------:R-:W-:-:S08]  /*11760*/  DFMA R20, R10, 4, R20 ;  /* 0x401000000a14782b */ /* 0x000fd00000000014 */
[----:B------:R-:W-:-:S08]  /*11770*/  DADD R10, R16, R20 ;  /* 0x00000000100a7229 */ /* 0x000fd00000000014 */
[----:B------:R-:W-:Y:S02]  /*11780*/  DFMA R2, R10, R2, 6.75539944105574400000e+15 ;  /* 0x433800000a02742b */ /* 0x000fe40000000002 */
[----:B------:R-:W-:Y:S01]  /*11790*/  FSETP.GEU.AND P0, PT, |R11|, 4.1917929649353027344, PT ;  /* 0x4086232b0b00780b */ /* 0x000fe20003f0e200 */
[----:B------:R-:W-:-:S05]  /*117a0*/  DADD R16, R16, -R10 ;  /* 0x0000000010107229 */ /* 0x000fca000000080a */
[----:B------:R-:W-:-:S03]  /*117b0*/  DADD R12, R2, -6.75539944105574400000e+15 ;  /* 0xc3380000020c7429 */ /* 0x000fc60000000000 */
[----:B------:R-:W-:-:S05]  /*117c0*/  DADD R20, R20, R16 ;  /* 0x0000000014147229 */ /* 0x000fca0000000010 */
        /* <DEDUP_REMOVED lines=45> */
[----:B------:R-:W-:Y:S02]  /*11aa0*/  @!P1 IADD3 R2, PT, PT, R2, -R3, RZ ;  /* 0x8000000302029210 */ /* 0x000fe40007ffe0ff */
[----:B------:R-:W-:Y:S02]  /*11ab0*/  @!P1 LEA R13, R3, R13, 0x14 ;  /* 0x0000000d030d9211 */ /* 0x000fe400078ea0ff */
[----:B------:R-:W-:Y:S01]  /*11ac0*/  @!P1 LEA R3, R2, 0x3ff00000, 0x14 ;  /* 0x3ff0000002039811 */ /* 0x000fe200078ea0ff */
[----:B------:R-:W-:-:S06]  /*11ad0*/  @!P1 IMAD.MOV.U32 R2, RZ, RZ, RZ ;  /* 0x000000ffff029224 */ /* 0x000fcc00078e00ff */
[----:B------:R-:W-:-:S11]  /*11ae0*/  @!P1 DMUL R16, R12, R2 ;  /* 0x000000020c109228 */ /* 0x000fd60000000000 */
.L_x_214:
[----:B------:R-:W-:Y:S01]  /*11af0*/  DFMA R20, R20, R16, R16 ;  /* 0x000000101414722b */ /* 0x000fe20000000010 */
[----:B------:R-:W-:Y:S01]  /*11b00*/  MOV R2, R4 ;  /* 0x0000000400027202 */ /* 0x000fe20000000f00 */
[----:B------:R-:W-:Y:S01]  /*11b10*/  DSETP.NEU.AND P0, PT, |R16|, +INF , PT ;  /* 0x7ff000001000742a */ /* 0x000fe20003f0d200 */
[----:B------:R-:W-:-:S07]  /*11b20*/  MOV R3, 0x0 ;  /* 0x0000000000037802 */ /* 0x000fce0000000f00 */
[----:B------:R-:W-:Y:S02]  /*11b30*/  FSEL R6, R16, R20, !P0 ;  /* 0x0000001410067208 */ /* 0x000fe40004000000 */
[----:B------:R-:W-:Y:S01]  /*11b40*/  FSEL R16, R17, R21, !P0 ;  /* 0x0000001511107208 */ /* 0x000fe20004000000 */
[----:B------:R-:W-:Y:S06]  /*11b50*/  RET.REL.NODEC R2 `(_Z10LikelihoodPK19LikelihoodParameterPdj) ;  /* 0xfffffee402287950 */ /* 0x000fec0003c3ffff */
.L_x_215:
[----:B------:R-:W-:-:S00]  /*11b60*/  BRA `(.L_x_215) ;  /* 0xfffffffc00fc7947 */ /* 0x000fc0000383ffff */
[----:B------:R-:W-:-:S00]  /*11b70*/  NOP ;  /* 0x0000000000007918 */ /* 0x000fc00000000000 */
        /* <DEDUP_REMOVED lines=8> */
.L_x_221:


//--------------------- .nv.shared.reserved.0     --------------------------
	.section	.nv.shared.reserved.0,"aw",@nobits
	.weak		__nv_reservedSMEM_offset_0_alias
	.size		__nv_reservedSMEM_offset_0_alias, 0, 64
	.other		__nv_reservedSMEM_offset_0_alias,@"STO_CUDA_RESERVED_SHARED STV_DEFAULT"
__nv_reservedSMEM_offset_0_alias:
	.zero		0
	.zero		64


//--------------------- .nv.constant0._Z10LikelihoodPK19LikelihoodParameterPdj --------------------------
	.section	.nv.constant0._Z10LikelihoodPK19LikelihoodParameterPdj,"a",@progbits
	.sectionflags	@""
	.align	4
.nv.constant0._Z10LikelihoodPK19LikelihoodParameterPdj:
	.zero		916


//--------------------- SYMBOLS --------------------------

	.type		.nv.reservedSmem.offset0,@object
	.size		.nv.reservedSmem.offset0,0x4
